//
// Generated by NVIDIA NVVM Compiler
//
// Compiler Build ID: CL-36424714
// Cuda compilation tools, release 13.0, V13.0.88
// Based on NVVM 20.0.0
//

.version 9.0
.target sm_100
.address_size 64

	// .globl	_Z13addVectorsGPUPfS_S_i
.global .align 4 .b8 __cudart_i2opi_f[24] = {65, 144, 67, 60, 153, 149, 98, 219, 192, 221, 52, 245, 209, 87, 39, 252, 41, 21, 68, 78, 110, 131, 249, 162};

.visible .entry _Z13addVectorsGPUPfS_S_i(
	.param .u64 .ptr .align 1 _Z13addVectorsGPUPfS_S_i_param_0,
	.param .u64 .ptr .align 1 _Z13addVectorsGPUPfS_S_i_param_1,
	.param .u64 .ptr .align 1 _Z13addVectorsGPUPfS_S_i_param_2,
	.param .u32 _Z13addVectorsGPUPfS_S_i_param_3
)
{
	.local .align 4 .b8 	__local_depot0[28];
	.reg .b64 	%SP;
	.reg .b64 	%SPL;
	.reg .pred 	%p<67>;
	.reg .b32 	%r<321>;
	.reg .b32 	%f<182>;
	.reg .b64 	%rd<155>;
	.reg .b64 	%fd<28>;

	mov.u64 	%SPL, __local_depot0;
	ld.param.u32 	%r108, [_Z13addVectorsGPUPfS_S_i_param_3];
	add.u64 	%rd1, %SPL, 0;
	add.u64 	%rd2, %SPL, 0;
	add.u64 	%rd3, %SPL, 0;
	add.u64 	%rd4, %SPL, 0;
	add.u64 	%rd5, %SPL, 0;
	add.u64 	%rd6, %SPL, 0;
	add.u64 	%rd7, %SPL, 0;
	add.u64 	%rd8, %SPL, 0;
	mov.u32 	%r109, %ctaid.x;
	mov.u32 	%r1, %ntid.x;
	mov.u32 	%r110, %tid.x;
	mad.lo.s32 	%r288, %r109, %r1, %r110;
	setp.ge.s32 	%p1, %r288, %r108;
	@%p1 bra 	$L__BB0_67;
	ld.param.u64 	%rd144, [_Z13addVectorsGPUPfS_S_i_param_2];
	ld.param.u64 	%rd142, [_Z13addVectorsGPUPfS_S_i_param_0];
	mov.u32 	%r111, %nctaid.x;
	mul.lo.s32 	%r3, %r1, %r111;
	cvta.to.global.u64 	%rd9, %rd142;
	cvta.to.global.u64 	%rd10, %rd144;
$L__BB0_2:
	mul.wide.s32 	%rd50, %r288, 4;
	add.s64 	%rd51, %rd9, %rd50;
	ld.global.f32 	%f1, [%rd51];
	mul.f32 	%f37, %f1, 0f3F22F983;
	cvt.rni.s32.f32 	%r304, %f37;
	cvt.rn.f32.s32 	%f38, %r304;
	fma.rn.f32 	%f39, %f38, 0fBFC90FDA, %f1;
	fma.rn.f32 	%f40, %f38, 0fB3A22168, %f39;
	fma.rn.f32 	%f177, %f38, 0fA7C234C5, %f40;
	abs.f32 	%f3, %f1;
	setp.ltu.f32 	%p2, %f3, 0f47CE4780;
	mov.u32 	%r292, %r304;
	mov.f32 	%f174, %f177;
	@%p2 bra 	$L__BB0_10;
	setp.neu.f32 	%p3, %f3, 0f7F800000;
	@%p3 bra 	$L__BB0_5;
	mov.f32 	%f43, 0f00000000;
	mul.rn.f32 	%f174, %f1, %f43;
	mov.b32 	%r292, 0;
	bra.uni 	$L__BB0_10;
$L__BB0_5:
	mov.b32 	%r6, %f1;
	mov.b64 	%rd147, 0;
	mov.b32 	%r289, 0;
	mov.u64 	%rd145, __cudart_i2opi_f;
	mov.u64 	%rd146, %rd8;
$L__BB0_6:
	.pragma "nounroll";
	ld.global.nc.u32 	%r113, [%rd145];
	shl.b32 	%r114, %r6, 8;
	or.b32  	%r115, %r114, -2147483648;
	mad.wide.u32 	%rd54, %r113, %r115, %rd147;
	shr.u64 	%rd147, %rd54, 32;
	st.local.u32 	[%rd146], %rd54;
	add.s32 	%r289, %r289, 1;
	add.s64 	%rd146, %rd146, 4;
	add.s64 	%rd145, %rd145, 4;
	setp.ne.s32 	%p4, %r289, 6;
	@%p4 bra 	$L__BB0_6;
	shr.u32 	%r116, %r6, 23;
	st.local.u32 	[%rd8+24], %rd147;
	and.b32  	%r9, %r116, 31;
	and.b32  	%r117, %r116, 224;
	add.s32 	%r118, %r117, -128;
	shr.u32 	%r119, %r118, 5;
	mul.wide.u32 	%rd55, %r119, 4;
	sub.s64 	%rd17, %rd8, %rd55;
	ld.local.u32 	%r290, [%rd17+24];
	ld.local.u32 	%r291, [%rd17+20];
	setp.eq.s32 	%p5, %r9, 0;
	@%p5 bra 	$L__BB0_9;
	shf.l.wrap.b32 	%r290, %r291, %r290, %r9;
	ld.local.u32 	%r120, [%rd17+16];
	shf.l.wrap.b32 	%r291, %r120, %r291, %r9;
$L__BB0_9:
	shr.u32 	%r121, %r290, 30;
	shf.l.wrap.b32 	%r122, %r291, %r290, 2;
	shl.b32 	%r123, %r291, 2;
	shr.u32 	%r124, %r122, 31;
	add.s32 	%r125, %r124, %r121;
	neg.s32 	%r126, %r125;
	setp.lt.s32 	%p6, %r6, 0;
	selp.b32 	%r292, %r126, %r125, %p6;
	xor.b32  	%r127, %r122, %r6;
	shr.s32 	%r128, %r122, 31;
	xor.b32  	%r129, %r128, %r122;
	xor.b32  	%r130, %r128, %r123;
	cvt.u64.u32 	%rd56, %r129;
	shl.b64 	%rd57, %rd56, 32;
	cvt.u64.u32 	%rd58, %r130;
	or.b64  	%rd59, %rd57, %rd58;
	cvt.rn.f64.s64 	%fd2, %rd59;
	mul.f64 	%fd3, %fd2, 0d3BF921FB54442D19;
	cvt.rn.f32.f64 	%f41, %fd3;
	neg.f32 	%f42, %f41;
	setp.lt.s32 	%p7, %r127, 0;
	selp.f32 	%f174, %f42, %f41, %p7;
$L__BB0_10:
	add.s32 	%r132, %r292, 1;
	mul.rn.f32 	%f44, %f174, %f174;
	and.b32  	%r133, %r292, 1;
	setp.eq.b32 	%p9, %r133, 1;
	selp.f32 	%f45, %f174, 0f3F800000, %p9;
	fma.rn.f32 	%f46, %f44, %f45, 0f00000000;
	fma.rn.f32 	%f47, %f44, 0f37CBAC00, 0fBAB607ED;
	selp.f32 	%f48, 0fB94D4153, %f47, %p9;
	selp.f32 	%f49, 0f3C0885E4, 0f3D2AAABB, %p9;
	fma.rn.f32 	%f50, %f48, %f44, %f49;
	selp.f32 	%f51, 0fBE2AAAA8, 0fBEFFFFFF, %p9;
	fma.rn.f32 	%f52, %f50, %f44, %f51;
	fma.rn.f32 	%f53, %f52, %f46, %f45;
	and.b32  	%r134, %r132, 2;
	setp.eq.s32 	%p10, %r134, 0;
	mov.f32 	%f54, 0f00000000;
	sub.f32 	%f55, %f54, %f53;
	selp.f32 	%f7, %f53, %f55, %p10;
	mov.u32 	%r296, %r304;
	mov.f32 	%f175, %f177;
	@%p2 bra 	$L__BB0_18;
	setp.neu.f32 	%p11, %f3, 0f7F800000;
	@%p11 bra 	$L__BB0_13;
	mov.f32 	%f58, 0f00000000;
	mul.rn.f32 	%f175, %f1, %f58;
	mov.b32 	%r296, 0;
	bra.uni 	$L__BB0_18;
$L__BB0_13:
	mov.b32 	%r18, %f1;
	shl.b32 	%r136, %r18, 8;
	or.b32  	%r19, %r136, -2147483648;
	mov.b64 	%rd148, 0;
	mov.b32 	%r293, 0;
$L__BB0_14:
	.pragma "nounroll";
	mul.wide.u32 	%rd61, %r293, 4;
	mov.u64 	%rd62, __cudart_i2opi_f;
	add.s64 	%rd63, %rd62, %rd61;
	ld.global.nc.u32 	%r137, [%rd63];
	mad.wide.u32 	%rd64, %r137, %r19, %rd148;
	shr.u64 	%rd148, %rd64, 32;
	add.s64 	%rd65, %rd7, %rd61;
	st.local.u32 	[%rd65], %rd64;
	add.s32 	%r293, %r293, 1;
	setp.ne.s32 	%p12, %r293, 6;
	@%p12 bra 	$L__BB0_14;
	shr.u32 	%r138, %r18, 23;
	st.local.u32 	[%rd7+24], %rd148;
	and.b32  	%r22, %r138, 31;
	and.b32  	%r139, %r138, 224;
	add.s32 	%r140, %r139, -128;
	shr.u32 	%r141, %r140, 5;
	mul.wide.u32 	%rd66, %r141, 4;
	sub.s64 	%rd20, %rd7, %rd66;
	ld.local.u32 	%r294, [%rd20+24];
	ld.local.u32 	%r295, [%rd20+20];
	setp.eq.s32 	%p13, %r22, 0;
	@%p13 bra 	$L__BB0_17;
	shf.l.wrap.b32 	%r294, %r295, %r294, %r22;
	ld.local.u32 	%r142, [%rd20+16];
	shf.l.wrap.b32 	%r295, %r142, %r295, %r22;
$L__BB0_17:
	shr.u32 	%r143, %r294, 30;
	shf.l.wrap.b32 	%r144, %r295, %r294, 2;
	shl.b32 	%r145, %r295, 2;
	shr.u32 	%r146, %r144, 31;
	add.s32 	%r147, %r146, %r143;
	neg.s32 	%r148, %r147;
	setp.lt.s32 	%p14, %r18, 0;
	selp.b32 	%r296, %r148, %r147, %p14;
	xor.b32  	%r149, %r144, %r18;
	shr.s32 	%r150, %r144, 31;
	xor.b32  	%r151, %r150, %r144;
	xor.b32  	%r152, %r150, %r145;
	cvt.u64.u32 	%rd67, %r151;
	shl.b64 	%rd68, %rd67, 32;
	cvt.u64.u32 	%rd69, %r152;
	or.b64  	%rd70, %rd68, %rd69;
	cvt.rn.f64.s64 	%fd4, %rd70;
	mul.f64 	%fd5, %fd4, 0d3BF921FB54442D19;
	cvt.rn.f32.f64 	%f56, %fd5;
	neg.f32 	%f57, %f56;
	setp.lt.s32 	%p15, %r149, 0;
	selp.f32 	%f175, %f57, %f56, %p15;
$L__BB0_18:
	add.s32 	%r154, %r296, 1;
	mul.rn.f32 	%f59, %f175, %f175;
	and.b32  	%r155, %r296, 1;
	setp.eq.b32 	%p17, %r155, 1;
	selp.f32 	%f60, %f175, 0f3F800000, %p17;
	fma.rn.f32 	%f61, %f59, %f60, 0f00000000;
	fma.rn.f32 	%f62, %f59, 0f37CBAC00, 0fBAB607ED;
	selp.f32 	%f63, 0fB94D4153, %f62, %p17;
	selp.f32 	%f64, 0f3C0885E4, 0f3D2AAABB, %p17;
	fma.rn.f32 	%f65, %f63, %f59, %f64;
	selp.f32 	%f66, 0fBE2AAAA8, 0fBEFFFFFF, %p17;
	fma.rn.f32 	%f67, %f65, %f59, %f66;
	fma.rn.f32 	%f68, %f67, %f61, %f60;
	and.b32  	%r156, %r154, 2;
	setp.eq.s32 	%p18, %r156, 0;
	mov.f32 	%f69, 0f00000000;
	sub.f32 	%f70, %f69, %f68;
	selp.f32 	%f71, %f68, %f70, %p18;
	mul.f32 	%f11, %f7, %f71;
	mov.u32 	%r300, %r304;
	mov.f32 	%f176, %f177;
	@%p2 bra 	$L__BB0_26;
	setp.neu.f32 	%p19, %f3, 0f7F800000;
	@%p19 bra 	$L__BB0_21;
	mov.f32 	%f74, 0f00000000;
	mul.rn.f32 	%f176, %f1, %f74;
	mov.b32 	%r300, 0;
	bra.uni 	$L__BB0_26;
$L__BB0_21:
	mov.b32 	%r31, %f1;
	shl.b32 	%r158, %r31, 8;
	or.b32  	%r32, %r158, -2147483648;
	mov.b64 	%rd149, 0;
	mov.b32 	%r297, 0;
$L__BB0_22:
	.pragma "nounroll";
	mul.wide.u32 	%rd72, %r297, 4;
	mov.u64 	%rd73, __cudart_i2opi_f;
	add.s64 	%rd74, %rd73, %rd72;
	ld.global.nc.u32 	%r159, [%rd74];
	mad.wide.u32 	%rd75, %r159, %r32, %rd149;
	shr.u64 	%rd149, %rd75, 32;
	add.s64 	%rd76, %rd6, %rd72;
	st.local.u32 	[%rd76], %rd75;
	add.s32 	%r297, %r297, 1;
	setp.ne.s32 	%p20, %r297, 6;
	@%p20 bra 	$L__BB0_22;
	shr.u32 	%r160, %r31, 23;
	st.local.u32 	[%rd6+24], %rd149;
	and.b32  	%r35, %r160, 31;
	and.b32  	%r161, %r160, 224;
	add.s32 	%r162, %r161, -128;
	shr.u32 	%r163, %r162, 5;
	mul.wide.u32 	%rd77, %r163, 4;
	sub.s64 	%rd23, %rd6, %rd77;
	ld.local.u32 	%r298, [%rd23+24];
	ld.local.u32 	%r299, [%rd23+20];
	setp.eq.s32 	%p21, %r35, 0;
	@%p21 bra 	$L__BB0_25;
	shf.l.wrap.b32 	%r298, %r299, %r298, %r35;
	ld.local.u32 	%r164, [%rd23+16];
	shf.l.wrap.b32 	%r299, %r164, %r299, %r35;
$L__BB0_25:
	shr.u32 	%r165, %r298, 30;
	shf.l.wrap.b32 	%r166, %r299, %r298, 2;
	shl.b32 	%r167, %r299, 2;
	shr.u32 	%r168, %r166, 31;
	add.s32 	%r169, %r168, %r165;
	neg.s32 	%r170, %r169;
	setp.lt.s32 	%p22, %r31, 0;
	selp.b32 	%r300, %r170, %r169, %p22;
	xor.b32  	%r171, %r166, %r31;
	shr.s32 	%r172, %r166, 31;
	xor.b32  	%r173, %r172, %r166;
	xor.b32  	%r174, %r172, %r167;
	cvt.u64.u32 	%rd78, %r173;
	shl.b64 	%rd79, %rd78, 32;
	cvt.u64.u32 	%rd80, %r174;
	or.b64  	%rd81, %rd79, %rd80;
	cvt.rn.f64.s64 	%fd6, %rd81;
	mul.f64 	%fd7, %fd6, 0d3BF921FB54442D19;
	cvt.rn.f32.f64 	%f72, %fd7;
	neg.f32 	%f73, %f72;
	setp.lt.s32 	%p23, %r171, 0;
	selp.f32 	%f176, %f73, %f72, %p23;
$L__BB0_26:
	mul.rn.f32 	%f75, %f176, %f176;
	and.b32  	%r176, %r300, 1;
	setp.eq.b32 	%p25, %r176, 1;
	selp.f32 	%f76, 0f3F800000, %f176, %p25;
	fma.rn.f32 	%f77, %f75, %f76, 0f00000000;
	fma.rn.f32 	%f78, %f75, 0f37CBAC00, 0fBAB607ED;
	selp.f32 	%f79, %f78, 0fB94D4153, %p25;
	selp.f32 	%f80, 0f3D2AAABB, 0f3C0885E4, %p25;
	fma.rn.f32 	%f81, %f79, %f75, %f80;
	selp.f32 	%f82, 0fBEFFFFFF, 0fBE2AAAA8, %p25;
	fma.rn.f32 	%f83, %f81, %f75, %f82;
	fma.rn.f32 	%f84, %f83, %f77, %f76;
	and.b32  	%r177, %r300, 2;
	setp.eq.s32 	%p26, %r177, 0;
	mov.f32 	%f85, 0f00000000;
	sub.f32 	%f86, %f85, %f84;
	selp.f32 	%f15, %f84, %f86, %p26;
	@%p2 bra 	$L__BB0_34;
	setp.neu.f32 	%p27, %f3, 0f7F800000;
	@%p27 bra 	$L__BB0_29;
	mov.f32 	%f89, 0f00000000;
	mul.rn.f32 	%f177, %f1, %f89;
	mov.b32 	%r304, 0;
	bra.uni 	$L__BB0_34;
$L__BB0_29:
	mov.b32 	%r44, %f1;
	shl.b32 	%r179, %r44, 8;
	or.b32  	%r45, %r179, -2147483648;
	mov.b64 	%rd150, 0;
	mov.b32 	%r301, 0;
$L__BB0_30:
	.pragma "nounroll";
	mul.wide.u32 	%rd83, %r301, 4;
	mov.u64 	%rd84, __cudart_i2opi_f;
	add.s64 	%rd85, %rd84, %rd83;
	ld.global.nc.u32 	%r180, [%rd85];
	mad.wide.u32 	%rd86, %r180, %r45, %rd150;
	shr.u64 	%rd150, %rd86, 32;
	add.s64 	%rd87, %rd5, %rd83;
	st.local.u32 	[%rd87], %rd86;
	add.s32 	%r301, %r301, 1;
	setp.ne.s32 	%p28, %r301, 6;
	@%p28 bra 	$L__BB0_30;
	shr.u32 	%r181, %r44, 23;
	st.local.u32 	[%rd5+24], %rd150;
	and.b32  	%r48, %r181, 31;
	and.b32  	%r182, %r181, 224;
	add.s32 	%r183, %r182, -128;
	shr.u32 	%r184, %r183, 5;
	mul.wide.u32 	%rd88, %r184, 4;
	sub.s64 	%rd26, %rd5, %rd88;
	ld.local.u32 	%r302, [%rd26+24];
	ld.local.u32 	%r303, [%rd26+20];
	setp.eq.s32 	%p29, %r48, 0;
	@%p29 bra 	$L__BB0_33;
	shf.l.wrap.b32 	%r302, %r303, %r302, %r48;
	ld.local.u32 	%r185, [%rd26+16];
	shf.l.wrap.b32 	%r303, %r185, %r303, %r48;
$L__BB0_33:
	shr.u32 	%r186, %r302, 30;
	shf.l.wrap.b32 	%r187, %r303, %r302, 2;
	shl.b32 	%r188, %r303, 2;
	shr.u32 	%r189, %r187, 31;
	add.s32 	%r190, %r189, %r186;
	neg.s32 	%r191, %r190;
	setp.lt.s32 	%p30, %r44, 0;
	selp.b32 	%r304, %r191, %r190, %p30;
	xor.b32  	%r192, %r187, %r44;
	shr.s32 	%r193, %r187, 31;
	xor.b32  	%r194, %r193, %r187;
	xor.b32  	%r195, %r193, %r188;
	cvt.u64.u32 	%rd89, %r194;
	shl.b64 	%rd90, %rd89, 32;
	cvt.u64.u32 	%rd91, %r195;
	or.b64  	%rd92, %rd90, %rd91;
	cvt.rn.f64.s64 	%fd8, %rd92;
	mul.f64 	%fd9, %fd8, 0d3BF921FB54442D19;
	cvt.rn.f32.f64 	%f87, %fd9;
	neg.f32 	%f88, %f87;
	setp.lt.s32 	%p31, %r192, 0;
	selp.f32 	%f177, %f88, %f87, %p31;
$L__BB0_34:
	ld.param.u64 	%rd143, [_Z13addVectorsGPUPfS_S_i_param_1];
	mul.rn.f32 	%f90, %f177, %f177;
	and.b32  	%r197, %r304, 1;
	setp.eq.b32 	%p32, %r197, 1;
	selp.f32 	%f91, 0f3F800000, %f177, %p32;
	fma.rn.f32 	%f92, %f90, %f91, 0f00000000;
	fma.rn.f32 	%f93, %f90, 0f37CBAC00, 0fBAB607ED;
	selp.f32 	%f94, %f93, 0fB94D4153, %p32;
	selp.f32 	%f95, 0f3D2AAABB, 0f3C0885E4, %p32;
	fma.rn.f32 	%f96, %f94, %f90, %f95;
	selp.f32 	%f97, 0fBEFFFFFF, 0fBE2AAAA8, %p32;
	fma.rn.f32 	%f98, %f96, %f90, %f97;
	fma.rn.f32 	%f99, %f98, %f92, %f91;
	and.b32  	%r198, %r304, 2;
	setp.eq.s32 	%p33, %r198, 0;
	mov.f32 	%f100, 0f00000000;
	sub.f32 	%f101, %f100, %f99;
	selp.f32 	%f102, %f99, %f101, %p33;
	fma.rn.f32 	%f103, %f15, %f102, %f11;
	cvt.f64.f32 	%fd10, %f103;
	add.f64 	%fd11, %fd10, 0dBFF0000000000000;
	mul.f32 	%f104, %f1, %f1;
	cvt.f64.f32 	%fd12, %f104;
	add.f64 	%fd1, %fd11, %fd12;
	cvta.to.global.u64 	%rd93, %rd143;
	mul.wide.s32 	%rd94, %r288, 4;
	add.s64 	%rd95, %rd93, %rd94;
	ld.global.f32 	%f19, [%rd95];
	mul.f32 	%f105, %f19, 0f3F22F983;
	cvt.rni.s32.f32 	%r320, %f105;
	cvt.rn.f32.s32 	%f106, %r320;
	fma.rn.f32 	%f107, %f106, 0fBFC90FDA, %f19;
	fma.rn.f32 	%f108, %f106, 0fB3A22168, %f107;
	fma.rn.f32 	%f181, %f106, 0fA7C234C5, %f108;
	abs.f32 	%f21, %f19;
	setp.ltu.f32 	%p34, %f21, 0f47CE4780;
	mov.u32 	%r308, %r320;
	mov.f32 	%f178, %f181;
	@%p34 bra 	$L__BB0_42;
	setp.neu.f32 	%p35, %f21, 0f7F800000;
	@%p35 bra 	$L__BB0_37;
	mov.f32 	%f111, 0f00000000;
	mul.rn.f32 	%f178, %f19, %f111;
	mov.b32 	%r308, 0;
	bra.uni 	$L__BB0_42;
$L__BB0_37:
	mov.b32 	%r58, %f19;
	mov.b64 	%rd151, 0;
	mov.b32 	%r305, 0;
$L__BB0_38:
	.pragma "nounroll";
	mul.wide.u32 	%rd97, %r305, 4;
	mov.u64 	%rd98, __cudart_i2opi_f;
	add.s64 	%rd99, %rd98, %rd97;
	ld.global.nc.u32 	%r200, [%rd99];
	shl.b32 	%r201, %r58, 8;
	or.b32  	%r202, %r201, -2147483648;
	mad.wide.u32 	%rd100, %r200, %r202, %rd151;
	shr.u64 	%rd151, %rd100, 32;
	add.s64 	%rd101, %rd4, %rd97;
	st.local.u32 	[%rd101], %rd100;
	add.s32 	%r305, %r305, 1;
	setp.ne.s32 	%p36, %r305, 6;
	@%p36 bra 	$L__BB0_38;
	shr.u32 	%r203, %r58, 23;
	st.local.u32 	[%rd4+24], %rd151;
	and.b32  	%r61, %r203, 31;
	and.b32  	%r204, %r203, 224;
	add.s32 	%r205, %r204, -128;
	shr.u32 	%r206, %r205, 5;
	mul.wide.u32 	%rd102, %r206, 4;
	sub.s64 	%rd29, %rd4, %rd102;
	ld.local.u32 	%r306, [%rd29+24];
	ld.local.u32 	%r307, [%rd29+20];
	setp.eq.s32 	%p37, %r61, 0;
	@%p37 bra 	$L__BB0_41;
	shf.l.wrap.b32 	%r306, %r307, %r306, %r61;
	ld.local.u32 	%r207, [%rd29+16];
	shf.l.wrap.b32 	%r307, %r207, %r307, %r61;
$L__BB0_41:
	shr.u32 	%r208, %r306, 30;
	shf.l.wrap.b32 	%r209, %r307, %r306, 2;
	shl.b32 	%r210, %r307, 2;
	shr.u32 	%r211, %r209, 31;
	add.s32 	%r212, %r211, %r208;
	neg.s32 	%r213, %r212;
	setp.lt.s32 	%p38, %r58, 0;
	selp.b32 	%r308, %r213, %r212, %p38;
	xor.b32  	%r214, %r209, %r58;
	shr.s32 	%r215, %r209, 31;
	xor.b32  	%r216, %r215, %r209;
	xor.b32  	%r217, %r215, %r210;
	cvt.u64.u32 	%rd103, %r216;
	shl.b64 	%rd104, %rd103, 32;
	cvt.u64.u32 	%rd105, %r217;
	or.b64  	%rd106, %rd104, %rd105;
	cvt.rn.f64.s64 	%fd13, %rd106;
	mul.f64 	%fd14, %fd13, 0d3BF921FB54442D19;
	cvt.rn.f32.f64 	%f109, %fd14;
	neg.f32 	%f110, %f109;
	setp.lt.s32 	%p39, %r214, 0;
	selp.f32 	%f178, %f110, %f109, %p39;
$L__BB0_42:
	add.s32 	%r219, %r308, 1;
	mul.rn.f32 	%f112, %f178, %f178;
	and.b32  	%r220, %r308, 1;
	setp.eq.b32 	%p41, %r220, 1;
	selp.f32 	%f113, %f178, 0f3F800000, %p41;
	fma.rn.f32 	%f114, %f112, %f113, 0f00000000;
	fma.rn.f32 	%f115, %f112, 0f37CBAC00, 0fBAB607ED;
	selp.f32 	%f116, 0fB94D4153, %f115, %p41;
	selp.f32 	%f117, 0f3C0885E4, 0f3D2AAABB, %p41;
	fma.rn.f32 	%f118, %f116, %f112, %f117;
	selp.f32 	%f119, 0fBE2AAAA8, 0fBEFFFFFF, %p41;
	fma.rn.f32 	%f120, %f118, %f112, %f119;
	fma.rn.f32 	%f121, %f120, %f114, %f113;
	and.b32  	%r221, %r219, 2;
	setp.eq.s32 	%p42, %r221, 0;
	mov.f32 	%f122, 0f00000000;
	sub.f32 	%f123, %f122, %f121;
	selp.f32 	%f25, %f121, %f123, %p42;
	mov.u32 	%r312, %r320;
	mov.f32 	%f179, %f181;
	@%p34 bra 	$L__BB0_50;
	setp.neu.f32 	%p43, %f21, 0f7F800000;
	@%p43 bra 	$L__BB0_45;
	mov.f32 	%f126, 0f00000000;
	mul.rn.f32 	%f179, %f19, %f126;
	mov.b32 	%r312, 0;
	bra.uni 	$L__BB0_50;
$L__BB0_45:
	mov.b32 	%r70, %f19;
	mov.b64 	%rd152, 0;
	mov.b32 	%r309, 0;
$L__BB0_46:
	.pragma "nounroll";
	mul.wide.u32 	%rd108, %r309, 4;
	mov.u64 	%rd109, __cudart_i2opi_f;
	add.s64 	%rd110, %rd109, %rd108;
	ld.global.nc.u32 	%r223, [%rd110];
	shl.b32 	%r224, %r70, 8;
	or.b32  	%r225, %r224, -2147483648;
	mad.wide.u32 	%rd111, %r223, %r225, %rd152;
	shr.u64 	%rd152, %rd111, 32;
	add.s64 	%rd112, %rd3, %rd108;
	st.local.u32 	[%rd112], %rd111;
	add.s32 	%r309, %r309, 1;
	setp.ne.s32 	%p44, %r309, 6;
	@%p44 bra 	$L__BB0_46;
	shr.u32 	%r226, %r70, 23;
	st.local.u32 	[%rd3+24], %rd152;
	and.b32  	%r73, %r226, 31;
	and.b32  	%r227, %r226, 224;
	add.s32 	%r228, %r227, -128;
	shr.u32 	%r229, %r228, 5;
	mul.wide.u32 	%rd113, %r229, 4;
	sub.s64 	%rd32, %rd3, %rd113;
	ld.local.u32 	%r310, [%rd32+24];
	ld.local.u32 	%r311, [%rd32+20];
	setp.eq.s32 	%p45, %r73, 0;
	@%p45 bra 	$L__BB0_49;
	shf.l.wrap.b32 	%r310, %r311, %r310, %r73;
	ld.local.u32 	%r230, [%rd32+16];
	shf.l.wrap.b32 	%r311, %r230, %r311, %r73;
$L__BB0_49:
	shr.u32 	%r231, %r310, 30;
	shf.l.wrap.b32 	%r232, %r311, %r310, 2;
	shl.b32 	%r233, %r311, 2;
	shr.u32 	%r234, %r232, 31;
	add.s32 	%r235, %r234, %r231;
	neg.s32 	%r236, %r235;
	setp.lt.s32 	%p46, %r70, 0;
	selp.b32 	%r312, %r236, %r235, %p46;
	xor.b32  	%r237, %r232, %r70;
	shr.s32 	%r238, %r232, 31;
	xor.b32  	%r239, %r238, %r232;
	xor.b32  	%r240, %r238, %r233;
	cvt.u64.u32 	%rd114, %r239;
	shl.b64 	%rd115, %rd114, 32;
	cvt.u64.u32 	%rd116, %r240;
	or.b64  	%rd117, %rd115, %rd116;
	cvt.rn.f64.s64 	%fd15, %rd117;
	mul.f64 	%fd16, %fd15, 0d3BF921FB54442D19;
	cvt.rn.f32.f64 	%f124, %fd16;
	neg.f32 	%f125, %f124;
	setp.lt.s32 	%p47, %r237, 0;
	selp.f32 	%f179, %f125, %f124, %p47;
$L__BB0_50:
	add.s32 	%r242, %r312, 1;
	mul.rn.f32 	%f127, %f179, %f179;
	and.b32  	%r243, %r312, 1;
	setp.eq.b32 	%p49, %r243, 1;
	selp.f32 	%f128, %f179, 0f3F800000, %p49;
	fma.rn.f32 	%f129, %f127, %f128, 0f00000000;
	fma.rn.f32 	%f130, %f127, 0f37CBAC00, 0fBAB607ED;
	selp.f32 	%f131, 0fB94D4153, %f130, %p49;
	selp.f32 	%f132, 0f3C0885E4, 0f3D2AAABB, %p49;
	fma.rn.f32 	%f133, %f131, %f127, %f132;
	selp.f32 	%f134, 0fBE2AAAA8, 0fBEFFFFFF, %p49;
	fma.rn.f32 	%f135, %f133, %f127, %f134;
	fma.rn.f32 	%f136, %f135, %f129, %f128;
	and.b32  	%r244, %r242, 2;
	setp.eq.s32 	%p50, %r244, 0;
	mov.f32 	%f137, 0f00000000;
	sub.f32 	%f138, %f137, %f136;
	selp.f32 	%f139, %f136, %f138, %p50;
	mul.f32 	%f29, %f25, %f139;
	mov.u32 	%r316, %r320;
	mov.f32 	%f180, %f181;
	@%p34 bra 	$L__BB0_58;
	setp.neu.f32 	%p51, %f21, 0f7F800000;
	@%p51 bra 	$L__BB0_53;
	mov.f32 	%f142, 0f00000000;
	mul.rn.f32 	%f180, %f19, %f142;
	mov.b32 	%r316, 0;
	bra.uni 	$L__BB0_58;
$L__BB0_53:
	mov.b32 	%r82, %f19;
	mov.b64 	%rd153, 0;
	mov.b32 	%r313, 0;
$L__BB0_54:
	.pragma "nounroll";
	mul.wide.u32 	%rd119, %r313, 4;
	mov.u64 	%rd120, __cudart_i2opi_f;
	add.s64 	%rd121, %rd120, %rd119;
	ld.global.nc.u32 	%r246, [%rd121];
	shl.b32 	%r247, %r82, 8;
	or.b32  	%r248, %r247, -2147483648;
	mad.wide.u32 	%rd122, %r246, %r248, %rd153;
	shr.u64 	%rd153, %rd122, 32;
	add.s64 	%rd123, %rd2, %rd119;
	st.local.u32 	[%rd123], %rd122;
	add.s32 	%r313, %r313, 1;
	setp.ne.s32 	%p52, %r313, 6;
	@%p52 bra 	$L__BB0_54;
	shr.u32 	%r249, %r82, 23;
	st.local.u32 	[%rd2+24], %rd153;
	and.b32  	%r85, %r249, 31;
	and.b32  	%r250, %r249, 224;
	add.s32 	%r251, %r250, -128;
	shr.u32 	%r252, %r251, 5;
	mul.wide.u32 	%rd124, %r252, 4;
	sub.s64 	%rd35, %rd2, %rd124;
	ld.local.u32 	%r314, [%rd35+24];
	ld.local.u32 	%r315, [%rd35+20];
	setp.eq.s32 	%p53, %r85, 0;
	@%p53 bra 	$L__BB0_57;
	shf.l.wrap.b32 	%r314, %r315, %r314, %r85;
	ld.local.u32 	%r253, [%rd35+16];
	shf.l.wrap.b32 	%r315, %r253, %r315, %r85;
$L__BB0_57:
	shr.u32 	%r254, %r314, 30;
	shf.l.wrap.b32 	%r255, %r315, %r314, 2;
	shl.b32 	%r256, %r315, 2;
	shr.u32 	%r257, %r255, 31;
	add.s32 	%r258, %r257, %r254;
	neg.s32 	%r259, %r258;
	setp.lt.s32 	%p54, %r82, 0;
	selp.b32 	%r316, %r259, %r258, %p54;
	xor.b32  	%r260, %r255, %r82;
	shr.s32 	%r261, %r255, 31;
	xor.b32  	%r262, %r261, %r255;
	xor.b32  	%r263, %r261, %r256;
	cvt.u64.u32 	%rd125, %r262;
	shl.b64 	%rd126, %rd125, 32;
	cvt.u64.u32 	%rd127, %r263;
	or.b64  	%rd128, %rd126, %rd127;
	cvt.rn.f64.s64 	%fd17, %rd128;
	mul.f64 	%fd18, %fd17, 0d3BF921FB54442D19;
	cvt.rn.f32.f64 	%f140, %fd18;
	neg.f32 	%f141, %f140;
	setp.lt.s32 	%p55, %r260, 0;
	selp.f32 	%f180, %f141, %f140, %p55;
$L__BB0_58:
	mul.rn.f32 	%f143, %f180, %f180;
	and.b32  	%r265, %r316, 1;
	setp.eq.b32 	%p57, %r265, 1;
	selp.f32 	%f144, 0f3F800000, %f180, %p57;
	fma.rn.f32 	%f145, %f143, %f144, 0f00000000;
	fma.rn.f32 	%f146, %f143, 0f37CBAC00, 0fBAB607ED;
	selp.f32 	%f147, %f146, 0fB94D4153, %p57;
	selp.f32 	%f148, 0f3D2AAABB, 0f3C0885E4, %p57;
	fma.rn.f32 	%f149, %f147, %f143, %f148;
	selp.f32 	%f150, 0fBEFFFFFF, 0fBE2AAAA8, %p57;
	fma.rn.f32 	%f151, %f149, %f143, %f150;
	fma.rn.f32 	%f152, %f151, %f145, %f144;
	and.b32  	%r266, %r316, 2;
	setp.eq.s32 	%p58, %r266, 0;
	mov.f32 	%f153, 0f00000000;
	sub.f32 	%f154, %f153, %f152;
	selp.f32 	%f33, %f152, %f154, %p58;
	@%p34 bra 	$L__BB0_66;
	setp.neu.f32 	%p59, %f21, 0f7F800000;
	@%p59 bra 	$L__BB0_61;
	mov.f32 	%f157, 0f00000000;
	mul.rn.f32 	%f181, %f19, %f157;
	mov.b32 	%r320, 0;
	bra.uni 	$L__BB0_66;
$L__BB0_61:
	mov.b32 	%r94, %f19;
	shl.b32 	%r268, %r94, 8;
	or.b32  	%r95, %r268, -2147483648;
	mov.b64 	%rd154, 0;
	mov.b32 	%r317, 0;
$L__BB0_62:
	.pragma "nounroll";
	mul.wide.u32 	%rd130, %r317, 4;
	mov.u64 	%rd131, __cudart_i2opi_f;
	add.s64 	%rd132, %rd131, %rd130;
	ld.global.nc.u32 	%r269, [%rd132];
	mad.wide.u32 	%rd133, %r269, %r95, %rd154;
	shr.u64 	%rd154, %rd133, 32;
	add.s64 	%rd134, %rd1, %rd130;
	st.local.u32 	[%rd134], %rd133;
	add.s32 	%r317, %r317, 1;
	setp.ne.s32 	%p60, %r317, 6;
	@%p60 bra 	$L__BB0_62;
	shr.u32 	%r270, %r94, 23;
	st.local.u32 	[%rd1+24], %rd154;
	and.b32  	%r98, %r270, 31;
	and.b32  	%r271, %r270, 224;
	add.s32 	%r272, %r271, -128;
	shr.u32 	%r273, %r272, 5;
	mul.wide.u32 	%rd135, %r273, 4;
	sub.s64 	%rd38, %rd1, %rd135;
	ld.local.u32 	%r318, [%rd38+24];
	ld.local.u32 	%r319, [%rd38+20];
	setp.eq.s32 	%p61, %r98, 0;
	@%p61 bra 	$L__BB0_65;
	shf.l.wrap.b32 	%r318, %r319, %r318, %r98;
	ld.local.u32 	%r274, [%rd38+16];
	shf.l.wrap.b32 	%r319, %r274, %r319, %r98;
$L__BB0_65:
	shr.u32 	%r275, %r318, 30;
	shf.l.wrap.b32 	%r276, %r319, %r318, 2;
	shl.b32 	%r277, %r319, 2;
	shr.u32 	%r278, %r276, 31;
	add.s32 	%r279, %r278, %r275;
	neg.s32 	%r280, %r279;
	setp.lt.s32 	%p62, %r94, 0;
	selp.b32 	%r320, %r280, %r279, %p62;
	xor.b32  	%r281, %r276, %r94;
	shr.s32 	%r282, %r276, 31;
	xor.b32  	%r283, %r282, %r276;
	xor.b32  	%r284, %r282, %r277;
	cvt.u64.u32 	%rd136, %r283;
	shl.b64 	%rd137, %rd136, 32;
	cvt.u64.u32 	%rd138, %r284;
	or.b64  	%rd139, %rd137, %rd138;
	cvt.rn.f64.s64 	%fd19, %rd139;
	mul.f64 	%fd20, %fd19, 0d3BF921FB54442D19;
	cvt.rn.f32.f64 	%f155, %fd20;
	neg.f32 	%f156, %f155;
	setp.lt.s32 	%p63, %r281, 0;
	selp.f32 	%f181, %f156, %f155, %p63;
$L__BB0_66:
	mul.rn.f32 	%f158, %f181, %f181;
	and.b32  	%r286, %r320, 1;
	setp.eq.b32 	%p64, %r286, 1;
	selp.f32 	%f159, 0f3F800000, %f181, %p64;
	fma.rn.f32 	%f160, %f158, %f159, 0f00000000;
	fma.rn.f32 	%f161, %f158, 0f37CBAC00, 0fBAB607ED;
	selp.f32 	%f162, %f161, 0fB94D4153, %p64;
	selp.f32 	%f163, 0f3D2AAABB, 0f3C0885E4, %p64;
	fma.rn.f32 	%f164, %f162, %f158, %f163;
	selp.f32 	%f165, 0fBEFFFFFF, 0fBE2AAAA8, %p64;
	fma.rn.f32 	%f166, %f164, %f158, %f165;
	fma.rn.f32 	%f167, %f166, %f160, %f159;
	and.b32  	%r287, %r320, 2;
	setp.eq.s32 	%p65, %r287, 0;
	mov.f32 	%f168, 0f00000000;
	sub.f32 	%f169, %f168, %f167;
	selp.f32 	%f170, %f167, %f169, %p65;
	fma.rn.f32 	%f171, %f33, %f170, %f29;
	cvt.f64.f32 	%fd21, %f171;
	add.f64 	%fd22, %fd21, 0dBFF0000000000000;
	mul.f32 	%f172, %f19, %f19;
	cvt.f64.f32 	%fd23, %f172;
	add.f64 	%fd24, %fd22, %fd23;
	sqrt.rn.f64 	%fd25, %fd24;
	sqrt.rn.f64 	%fd26, %fd1;
	add.f64 	%fd27, %fd26, %fd25;
	cvt.rn.f32.f64 	%f173, %fd27;
	mul.wide.s32 	%rd140, %r288, 4;
	add.s64 	%rd141, %rd10, %rd140;
	st.global.f32 	[%rd141], %f173;
	add.s32 	%r288, %r288, %r3;
	setp.lt.s32 	%p66, %r288, %r108;
	@%p66 bra 	$L__BB0_2;
$L__BB0_67:
	ret;

}


// ===== COMPILED SASS (sm_100) =====

	.target	sm_100

	.elftype	@"ET_EXEC"


//--------------------- .note.nv.tkinfo           --------------------------
	.section	.note.nv.tkinfo,"",@"SHT_NOTE"
	.sectionflags	@"SHF_NOTE_NV_TKINFO"
	.tkinfo
        /*0018*/ 	.word	0x00000002
        /*0030*/ 	.string	""
        /*0030*/ 	.string	"ptxas"
        /*0030*/ 	.string	"Cuda compilation tools, release 13.0, V13.0.88"
        /*0030*/ 	.string	"Build cuda_13.0.r13.0/compiler.36424714_0"
        /*0030*/ 	.string	"-arch sm_100 -m 64 "



//--------------------- .note.nv.cuinfo           --------------------------
	.section	.note.nv.cuinfo,"",@"SHT_NOTE"
	.sectionflags	@"SHF_NOTE_NV_CUINFO"
        /*0018*/ 	.short	0x0002
        /*001a*/ 	.short	0x0064
        /*001c*/ 	.short	0x0082
	.zero		2


//--------------------- .nv.info                  --------------------------
	.section	.nv.info,"",@"SHT_CUDA_INFO"
	.align	4


	//----- nvinfo : EIATTR_REGCOUNT
	.align		4
        /*0000*/ 	.byte	0x04, 0x2f
        /*0002*/ 	.short	(.L_2 - .L_1)
	.align		4
.L_1:
        /*0004*/ 	.word	index@(_Z13addVectorsGPUPfS_S_i)
        /*0008*/ 	.word	0x00000020


	//----- nvinfo : EIATTR_FRAME_SIZE
	.align		4
.L_2:
        /*000c*/ 	.byte	0x04, 0x11
        /*000e*/ 	.short	(.L_4 - .L_3)
	.align		4
.L_3:
        /*0010*/ 	.word	index@($__internal_0_$__cuda_sm20_dsqrt_rn_f64_mediumpath_v1)
        /*0014*/ 	.word	0x00000000


	//----- nvinfo : EIATTR_FRAME_SIZE
	.align		4
.L_4:
        /*0018*/ 	.byte	0x04, 0x11
        /*001a*/ 	.short	(.L_6 - .L_5)
	.align		4
.L_5:
        /*001c*/ 	.word	index@(_Z13addVectorsGPUPfS_S_i)
        /*0020*/ 	.word	0x00000000


	//----- nvinfo : EIATTR_MIN_STACK_SIZE
	.align		4
.L_6:
        /*0024*/ 	.byte	0x04, 0x12
        /*0026*/ 	.short	(.L_8 - .L_7)
	.align		4
.L_7:
        /*0028*/ 	.word	index@(_Z13addVectorsGPUPfS_S_i)
        /*002c*/ 	.word	0x00000000
.L_8:


//--------------------- .nv.compat                --------------------------
	.section	.nv.compat,"",@"SHT_CUDA_COMPAT_INFO"
	.align	4
        /*0000*/ 	.byte	0x02, 0x09, 0x00, 0x00, 0x02, 0x02, 0x01, 0x00, 0x02, 0x05, 0x05, 0x00, 0x03, 0x07, 0x01, 0x01
        /*0010*/ 	.byte	0x02, 0x03, 0x00, 0x00, 0x02, 0x06, 0x01, 0x00, 0x04, 0x0b, 0x08, 0x00, 0x01, 0x00, 0x00, 0x00
        /*0020*/ 	.byte	0x00, 0x00, 0x00, 0x00


//--------------------- .nv.info._Z13addVectorsGPUPfS_S_i --------------------------
	.section	.nv.info._Z13addVectorsGPUPfS_S_i,"",@"SHT_CUDA_INFO"
	.sectionflags	@""
	.align	4


	//----- nvinfo : EIATTR_CUDA_API_VERSION
	.align		4
        /*0000*/ 	.byte	0x04, 0x37
        /*0002*/ 	.short	(.L_10 - .L_9)
.L_9:
        /*0004*/ 	.word	0x00000082


	//----- nvinfo : EIATTR_KPARAM_INFO
	.align		4
.L_10:
        /*0008*/ 	.byte	0x04, 0x17
        /*000a*/ 	.short	(.L_12 - .L_11)
.L_11:
        /*000c*/ 	.word	0x00000000
        /*0010*/ 	.short	0x0003
        /*0012*/ 	.short	0x0018
        /*0014*/ 	.byte	0x00, 0xf0, 0x11, 0x00


	//----- nvinfo : EIATTR_KPARAM_INFO
	.align		4
.L_12:
        /*0018*/ 	.byte	0x04, 0x17
        /*001a*/ 	.short	(.L_14 - .L_13)
.L_13:
        /*001c*/ 	.word	0x00000000
        /*0020*/ 	.short	0x0002
        /*0022*/ 	.short	0x0010
        /*0024*/ 	.byte	0x00, 0xf5, 0x21, 0x00


	//----- nvinfo : EIATTR_KPARAM_INFO
	.align		4
.L_14:
        /*0028*/ 	.byte	0x04, 0x17
        /*002a*/ 	.short	(.L_16 - .L_15)
.L_15:
        /*002c*/ 	.word	0x00000000
        /*0030*/ 	.short	0x0001
        /*0032*/ 	.short	0x0008
        /*0034*/ 	.byte	0x00, 0xf5, 0x21, 0x00


	//----- nvinfo : EIATTR_KPARAM_INFO
	.align		4
.L_16:
        /*0038*/ 	.byte	0x04, 0x17
        /*003a*/ 	.short	(.L_18 - .L_17)
.L_17:
        /*003c*/ 	.word	0x00000000
        /*0040*/ 	.short	0x0000
        /*0042*/ 	.short	0x0000
        /*0044*/ 	.byte	0x00, 0xf5, 0x21, 0x00


	//----- nvinfo : EIATTR_SPARSE_MMA_MASK
	.align		4
.L_18:
        /*0048*/ 	.byte	0x03, 0x50
        /*004a*/ 	.short	0x0000


	//----- nvinfo : EIATTR_MAXREG_COUNT
	.align		4
        /*004c*/ 	.byte	0x03, 0x1b
        /*004e*/ 	.short	0x00ff


	//----- nvinfo : EIATTR_MERCURY_ISA_VERSION
	.align		4
        /*0050*/ 	.byte	0x03, 0x5f
        /*0052*/ 	.short	0x0101


	//----- nvinfo : EIATTR_VRC_CTA_INIT_COUNT
	.align		4
        /*0054*/ 	.byte	0x02, 0x4a
	.zero		1
	.zero		1


	//----- nvinfo : EIATTR_EXIT_INSTR_OFFSETS
	.align		4
        /*0058*/ 	.byte	0x04, 0x1c
        /*005a*/ 	.short	(.L_20 - .L_19)


	//   ....[0]....
.L_19:
        /*005c*/ 	.word	0x00000070


	//   ....[1]....
        /*0060*/ 	.word	0x00003e80


	//----- nvinfo : EIATTR_CRS_STACK_SIZE
	.align		4
.L_20:
        /*0064*/ 	.byte	0x04, 0x1e
        /*0066*/ 	.short	(.L_22 - .L_21)
.L_21:
        /*0068*/ 	.word	0x00000000


	//----- nvinfo : EIATTR_CBANK_PARAM_SIZE
	.align		4
.L_22:
        /*006c*/ 	.byte	0x03, 0x19
        /*006e*/ 	.short	0x001c


	//----- nvinfo : EIATTR_PARAM_CBANK
	.align		4
        /*0070*/ 	.byte	0x04, 0x0a
        /*0072*/ 	.short	(.L_24 - .L_23)
	.align		4
.L_23:
        /*0074*/ 	.word	index@(.nv.constant0._Z13addVectorsGPUPfS_S_i)
        /*0078*/ 	.short	0x0380
        /*007a*/ 	.short	0x001c


	//----- nvinfo : EIATTR_SW_WAR
	.align		4
.L_24:
        /*007c*/ 	.byte	0x04, 0x36
        /*007e*/ 	.short	(.L_26 - .L_25)
.L_25:
        /*0080*/ 	.word	0x00000008
.L_26:


//--------------------- .nv.callgraph             --------------------------
	.section	.nv.callgraph,"",@"SHT_CUDA_CALLGRAPH"
	.align	4
	.sectionentsize	8
	.align		4
        /*0000*/ 	.word	0x00000000
	.align		4
        /*0004*/ 	.word	0xffffffff
	.align		4
        /*0008*/ 	.word	0x00000000
	.align		4
        /*000c*/ 	.word	0xfffffffe
	.align		4
        /*0010*/ 	.word	0x00000000
	.align		4
        /*0014*/ 	.word	0xfffffffd
	.align		4
        /*0018*/ 	.word	0x00000000
	.align		4
        /*001c*/ 	.word	0xfffffffc


//--------------------- .nv.constant4             --------------------------
	.section	.nv.constant4,"a",@progbits
	.align	8
	.align		8
.nv.constant4:
        /*0000*/ 	.dword	__cudart_i2opi_f


//--------------------- .text._Z13addVectorsGPUPfS_S_i --------------------------
	.section	.text._Z13addVectorsGPUPfS_S_i,"ax",@progbits
	.align	128
        .global         _Z13addVectorsGPUPfS_S_i
        .type           _Z13addVectorsGPUPfS_S_i,@function
        .size           _Z13addVectorsGPUPfS_S_i,(.L_x_50 - _Z13addVectorsGPUPfS_S_i)
        .other          _Z13addVectorsGPUPfS_S_i,@"STO_CUDA_ENTRY STV_DEFAULT"
_Z13addVectorsGPUPfS_S_i:
.text._Z13addVectorsGPUPfS_S_i:
[----:B------:R-:W-:Y:S01]  /*0000*/  LDC R1, c[0x0][0x37c] ;  /* 0x0000df00ff017b82 */ /* 0x000fe20000000800 */
[----:B------:R-:W0:Y:S07]  /*0010*/  S2R R8, SR_TID.X ;  /* 0x0000000000087919 */ /* 0x000e2e0000002100 */
[----:B------:R-:W0:Y:S01]  /*0020*/  S2UR UR4, SR_CTAID.X ;  /* 0x00000000000479c3 */ /* 0x000e220000002500 */
[----:B------:R-:W1:Y:S07]  /*0030*/  LDCU UR5, c[0x0][0x398] ;  /* 0x00007300ff0577ac */ /* 0x000e6e0008000800 */
[----:B------:R-:W0:Y:S02]  /*0040*/  LDC R7, c[0x0][0x360] ;  /* 0x0000d800ff077b82 */ /* 0x000e240000000800 */
[----:B0-----:R-:W-:-:S05]  /*0050*/  IMAD R8, R7, UR4, R8 ;  /* 0x0000000407087c24 */ /* 0x001fca000f8e0208 */
[----:B-1----:R-:W-:-:S13]  /*0060*/  ISETP.GE.AND P0, PT, R8, UR5, PT ;  /* 0x0000000508007c0c */ /* 0x002fda000bf06270 */
[----:B------:R-:W-:Y:S05]  /*0070*/  @P0 EXIT ;  /* 0x000000000000094d */ /* 0x000fea0003800000 */
[----:B------:R-:W0:Y:S01]  /*0080*/  LDCU UR4, c[0x0][0x370] ;  /* 0x00006e00ff0477ac */ /* 0x000e220008000800 */
[----:B------:R-:W1:Y:S01]  /*0090*/  LDCU.64 UR6, c[0x0][0x358] ;  /* 0x00006b00ff0677ac */ /* 0x000e620008000a00 */
[----:B0-----:R-:W-:-:S07]  /*00a0*/  IMAD R7, R7, UR4, RZ ;  /* 0x0000000407077c24 */ /* 0x001fce000f8e02ff */
.L_x_44:
[----:B------:R-:W0:Y:S02]  /*00b0*/  LDC.64 R20, c[0x0][0x380] ;  /* 0x0000e000ff147b82 */ /* 0x000e240000000a00 */
[----:B0-----:R-:W-:-:S06]  /*00c0*/  IMAD.WIDE R20, R8, 0x4, R20 ;  /* 0x0000000408147825 */ /* 0x001fcc00078e0214 */
[----:B-1----:R-:W2:Y:S01]  /*00d0*/  LDG.E R20, desc[UR6][R20.64] ;  /* 0x0000000614147981 */ /* 0x002ea2000c1e1900 */
[----:B------:R-:W-:Y:S01]  /*00e0*/  BSSY.RECONVERGENT B0, `(.L_x_0) ;  /* 0x000006b000007945 */ /* 0x000fe20003800200 */
[C---:B--2---:R-:W-:Y:S01]  /*00f0*/  FMUL R9, R20.reuse, 0.63661974668502807617 ;  /* 0x3f22f98314097820 */ /* 0x044fe20000400000 */
[----:B------:R-:W-:-:S03]  /*0100*/  FSETP.GE.AND P0, PT, |R20|, 105615, PT ;  /* 0x47ce47801400780b */ /* 0x000fc60003f06200 */
[----:B------:R-:W0:Y:S01]  /*0110*/  F2I.NTZ R16, R9 ;  /* 0x0000000900107305 */ /* 0x000e220000203100 */
[----:B------:R-:W-:Y:S02]  /*0120*/  P2R R21, PR, RZ, 0x1 ;  /* 0x00000001ff157803 */ /* 0x000fe40000000000 */
[----:B0-----:R-:W-:Y:S01]  /*0130*/  I2FP.F32.S32 R13, R16 ;  /* 0x00000010000d7245 */ /* 0x001fe20000201400 */
[----:B------:R-:W-:-:S04]  /*0140*/  IMAD.MOV.U32 R12, RZ, RZ, R16 ;  /* 0x000000ffff0c7224 */ /* 0x000fc800078e0010 */
[----:B------:R-:W-:-:S04]  /*0150*/  FFMA R10, R13, -1.5707962512969970703, R20 ;  /* 0xbfc90fda0d0a7823 */ /* 0x000fc80000000014 */
[----:B------:R-:W-:-:S04]  /*0160*/  FFMA R10, R13, -7.5497894158615963534e-08, R10 ;  /* 0xb3a221680d0a7823 */ /* 0x000fc8000000000a */
[----:B------:R-:W-:-:S04]  /*0170*/  FFMA R13, R13, -5.3903029534742383927e-15, R10 ;  /* 0xa7c234c50d0d7823 */ /* 0x000fc8000000000a */
[----:B------:R-:W-:Y:S01]  /*0180*/  IMAD.MOV.U32 R17, RZ, RZ, R13 ;  /* 0x000000ffff117224 */ /* 0x000fe200078e000d */
[----:B------:R-:W-:Y:S06]  /*0190*/  @!P0 BRA `(.L_x_1) ;  /* 0x00000004007c8947 */ /* 0x000fec0003800000 */
[----:B------:R-:W-:-:S13]  /*01a0*/  FSETP.NEU.AND P0, PT, |R20|, +INF , PT ;  /* 0x7f8000001400780b */ /* 0x000fda0003f0d200 */
[----:B------:R-:W-:Y:S01]  /*01b0*/  @!P0 FMUL R17, RZ, R20 ;  /* 0x00000014ff118220 */ /* 0x000fe20000400000 */
[----:B------:R-:W-:Y:S01]  /*01c0*/  @!P0 IMAD.MOV.U32 R16, RZ, RZ, RZ ;  /* 0x000000ffff108224 */ /* 0x000fe200078e00ff */
[----:B------:R-:W-:Y:S06]  /*01d0*/  @!P0 BRA `(.L_x_1) ;  /* 0x00000004006c8947 */ /* 0x000fec0003800000 */
[----:B------:R-:W-:Y:S01]  /*01e0*/  IMAD.SHL.U32 R10, R20, 0x100, RZ ;  /* 0x00000100140a7824 */ /* 0x000fe200078e00ff */
[----:B------:R-:W0:Y:S01]  /*01f0*/  LDCU.64 UR8, c[0x4][URZ] ;  /* 0x01000000ff0877ac */ /* 0x000e220008000a00 */
[----:B------:R-:W-:Y:S02]  /*0200*/  IMAD.MOV.U32 R9, RZ, RZ, RZ ;  /* 0x000000ffff097224 */ /* 0x000fe400078e00ff */
[----:B------:R-:W-:Y:S01]  /*0210*/  IMAD.MOV.U32 R16, RZ, RZ, RZ ;  /* 0x000000ffff107224 */ /* 0x000fe200078e00ff */
[----:B------:R-:W-:Y:S01]  /*0220*/  LOP3.LUT R17, R10, 0x80000000, RZ, 0xfc, !PT ;  /* 0x800000000a117812 */ /* 0x000fe200078efcff */
[----:B------:R-:W-:Y:S01]  /*0230*/  UMOV UR5, URZ ;  /* 0x000000ff00057c82 */ /* 0x000fe20008000000 */
[----:B------:R-:W-:-:S05]  /*0240*/  UMOV UR4, URZ ;  /* 0x000000ff00047c82 */ /* 0x000fca0008000000 */
.L_x_2:
[----:B0-----:R-:W-:Y:S02]  /*0250*/  IMAD.U32 R14, RZ, RZ, UR8 ;  /* 0x00000008ff0e7e24 */ /* 0x001fe4000f8e00ff */
[----:B------:R-:W-:-:S05]  /*0260*/  IMAD.U32 R15, RZ, RZ, UR9 ;  /* 0x00000009ff0f7e24 */ /* 0x000fca000f8e00ff */
[----:B------:R-:W2:Y:S01]  /*0270*/  LDG.E.CONSTANT R10, desc[UR6][R14.64] ;  /* 0x000000060e0a7981 */ /* 0x000ea2000c1e9900 */
[----:B------:R-:W-:Y:S01]  /*0280*/  UIADD3 UR4, UPT, UPT, UR4, 0x1, URZ ;  /* 0x0000000104047890 */ /* 0x000fe2000fffe0ff */
[C---:B------:R-:W-:Y:S01]  /*0290*/  ISETP.EQ.AND P0, PT, R16.reuse, RZ, PT ;  /* 0x000000ff1000720c */ /* 0x040fe20003f02270 */
[----:B------:R-:W-:Y:S01]  /*02a0*/  UIADD3 UR8, UP1, UPT, UR8, 0x4, URZ ;  /* 0x0000000408087890 */ /* 0x000fe2000ff3e0ff */
[C---:B------:R-:W-:Y:S01]  /*02b0*/  ISETP.EQ.AND P1, PT, R16.reuse, 0x4, PT ;  /* 0x000000041000780c */ /* 0x040fe20003f22270 */
[----:B------:R-:W-:Y:S01]  /*02c0*/  UISETP.NE.AND UP0, UPT, UR4, 0x6, UPT ;  /* 0x000000060400788c */ /* 0x000fe2000bf05270 */
[C---:B------:R-:W-:Y:S01]  /*02d0*/  ISETP.EQ.AND P3, PT, R16.reuse, 0xc, PT ;  /* 0x0000000c1000780c */ /* 0x040fe20003f62270 */
[----:B------:R-:W-:Y:S01]  /*02e0*/  UIADD3.X UR9, UPT, UPT, URZ, UR9, URZ, UP1, !UPT ;  /* 0x00000009ff097290 */ /* 0x000fe20008ffe4ff */
[C---:B------:R-:W-:Y:S02]  /*02f0*/  ISETP.EQ.AND P4, PT, R16.reuse, 0x10, PT ;  /* 0x000000101000780c */ /* 0x040fe40003f82270 */
[----:B------:R-:W-:Y:S01]  /*0300*/  ISETP.EQ.AND P5, PT, R16, 0x14, PT ;  /* 0x000000141000780c */ /* 0x000fe20003fa2270 */
[----:B--2---:R-:W-:-:S03]  /*0310*/  IMAD.WIDE.U32 R10, R10, R17, RZ ;  /* 0x000000110a0a7225 */ /* 0x004fc600078e00ff */
[----:B------:R-:W-:-:S04]  /*0320*/  IADD3 R10, P2, PT, R10, R9, RZ ;  /* 0x000000090a0a7210 */ /* 0x000fc80007f5e0ff */
[----:B------:R-:W-:Y:S01]  /*0330*/  IADD3.X R9, PT, PT, R11, UR5, RZ, P2, !PT ;  /* 0x000000050b097c10 */ /* 0x000fe200097fe4ff */
[--C-:B------:R-:W-:Y:S01]  /*0340*/  @P1 IMAD.MOV.U32 R5, RZ, RZ, R10.reuse ;  /* 0x000000ffff051224 */ /* 0x100fe200078e000a */
[C---:B------:R-:W-:Y:S01]  /*0350*/  ISETP.EQ.AND P2, PT, R16.reuse, 0x8, PT ;  /* 0x000000081000780c */ /* 0x040fe20003f42270 */
[--C-:B------:R-:W-:Y:S01]  /*0360*/  @P3 IMAD.MOV.U32 R3, RZ, RZ, R10.reuse ;  /* 0x000000ffff033224 */ /* 0x100fe200078e000a */
[----:B------:R-:W-:Y:S01]  /*0370*/  @P0 MOV R6, R10 ;  /* 0x0000000a00060202 */ /* 0x000fe20000000f00 */
[--C-:B------:R-:W-:Y:S02]  /*0380*/  @P4 IMAD.MOV.U32 R2, RZ, RZ, R10.reuse ;  /* 0x000000ffff024224 */ /* 0x100fe400078e000a */
[----:B------:R-:W-:Y:S02]  /*0390*/  @P5 IMAD.MOV.U32 R0, RZ, RZ, R10 ;  /* 0x000000ffff005224 */ /* 0x000fe400078e000a */
[----:B------:R-:W-:-:S06]  /*03a0*/  VIADD R16, R16, 0x4 ;  /* 0x0000000410107836 */ /* 0x000fcc0000000000 */
[----:B------:R-:W-:Y:S01]  /*03b0*/  @P2 IMAD.MOV.U32 R4, RZ, RZ, R10 ;  /* 0x000000ffff042224 */ /* 0x000fe200078e000a */
[----:B------:R-:W-:Y:S06]  /*03c0*/  BRA.U UP0, `(.L_x_2) ;  /* 0xfffffffd00a07547 */ /* 0x000fec000b83ffff */
[----:B------:R-:W-:Y:S01]  /*03d0*/  SHF.R.U32.HI R10, RZ, 0x17, R20 ;  /* 0x00000017ff0a7819 */ /* 0x000fe20000011614 */
[----:B------:R-:W-:Y:S03]  /*03e0*/  BSSY.RECONVERGENT B1, `(.L_x_3) ;  /* 0x0000028000017945 */ /* 0x000fe60003800200 */
[C---:B------:R-:W-:Y:S02]  /*03f0*/  LOP3.LUT R11, R10.reuse, 0xe0, RZ, 0xc0, !PT ;  /* 0x000000e00a0b7812 */ /* 0x040fe400078ec0ff */
[----:B------:R-:W-:-:S03]  /*0400*/  LOP3.LUT P6, RZ, R10, 0x1f, RZ, 0xc0, !PT ;  /* 0x0000001f0aff7812 */ /* 0x000fc600078cc0ff */
[----:B------:R-:W-:-:S05]  /*0410*/  VIADD R11, R11, 0xffffff80 ;  /* 0xffffff800b0b7836 */ /* 0x000fca0000000000 */
[----:B------:R-:W-:-:S05]  /*0420*/  SHF.R.U32.HI R11, RZ, 0x5, R11 ;  /* 0x00000005ff0b7819 */ /* 0x000fca000001160b */
[----:B------:R-:W-:-:S05]  /*0430*/  IMAD.U32 R15, R11, -0x4, RZ ;  /* 0xfffffffc0b0f7824 */ /* 0x000fca00078e00ff */
[C---:B------:R-:W-:Y:S02]  /*0440*/  ISETP.EQ.AND P3, PT, R15.reuse, -0x18, PT ;  /* 0xffffffe80f00780c */ /* 0x040fe40003f62270 */
[C---:B------:R-:W-:Y:S02]  /*0450*/  ISETP.EQ.AND P4, PT, R15.reuse, -0x14, PT ;  /* 0xffffffec0f00780c */ /* 0x040fe40003f82270 */
[C---:B------:R-:W-:Y:S02]  /*0460*/  ISETP.EQ.AND P0, PT, R15.reuse, -0x10, PT ;  /* 0xfffffff00f00780c */ /* 0x040fe40003f02270 */
[C---:B------:R-:W-:Y:S02]  /*0470*/  ISETP.EQ.AND P1, PT, R15.reuse, -0xc, PT ;  /* 0xfffffff40f00780c */ /* 0x040fe40003f22270 */
[C---:B------:R-:W-:Y:S02]  /*0480*/  ISETP.EQ.AND P2, PT, R15.reuse, -0x8, PT ;  /* 0xfffffff80f00780c */ /* 0x040fe40003f42270 */
[----:B------:R-:W-:-:S03]  /*0490*/  ISETP.EQ.AND P5, PT, R15, 0x4, PT ;  /* 0x000000040f00780c */ /* 0x000fc60003fa2270 */
[----:B------:R-:W-:Y:S02]  /*04a0*/  @P3 MOV R16, R6 ;  /* 0x0000000600103202 */ /* 0x000fe40000000f00 */
[----:B------:R-:W-:Y:S01]  /*04b0*/  @P4 IMAD.MOV.U32 R11, RZ, RZ, R6 ;  /* 0x000000ffff0b4224 */ /* 0x000fe200078e0006 */
[C---:B------:R-:W-:Y:S01]  /*04c0*/  ISETP.EQ.AND P3, PT, R15.reuse, -0x4, PT ;  /* 0xfffffffc0f00780c */ /* 0x040fe20003f62270 */
[--C-:B------:R-:W-:Y:S01]  /*04d0*/  @P4 IMAD.MOV.U32 R16, RZ, RZ, R5.reuse ;  /* 0x000000ffff104224 */ /* 0x100fe200078e0005 */
[----:B------:R-:W-:Y:S01]  /*04e0*/  ISETP.EQ.AND P4, PT, R15, RZ, PT ;  /* 0x000000ff0f00720c */ /* 0x000fe20003f82270 */
[----:B------:R-:W-:Y:S02]  /*04f0*/  @P0 IMAD.MOV.U32 R11, RZ, RZ, R5 ;  /* 0x000000ffff0b0224 */ /* 0x000fe400078e0005 */
[--C-:B------:R-:W-:Y:S02]  /*0500*/  @P0 IMAD.MOV.U32 R16, RZ, RZ, R4.reuse ;  /* 0x000000ffff100224 */ /* 0x100fe400078e0004 */
[----:B------:R-:W-:-:S02]  /*0510*/  @P1 IMAD.MOV.U32 R11, RZ, RZ, R4 ;  /* 0x000000ffff0b1224 */ /* 0x000fc400078e0004 */
[--C-:B------:R-:W-:Y:S02]  /*0520*/  @P1 IMAD.MOV.U32 R16, RZ, RZ, R3.reuse ;  /* 0x000000ffff101224 */ /* 0x100fe400078e0003 */
[----:B------:R-:W-:Y:S02]  /*0530*/  @P2 IMAD.MOV.U32 R11, RZ, RZ, R3 ;  /* 0x000000ffff0b2224 */ /* 0x000fe400078e0003 */
[----:B------:R-:W-:Y:S01]  /*0540*/  @P2 IMAD.MOV.U32 R16, RZ, RZ, R2 ;  /* 0x000000ffff102224 */ /* 0x000fe200078e0002 */
[----:B------:R-:W-:Y:S01]  /*0550*/  @P3 MOV R11, R2 ;  /* 0x00000002000b3202 */ /* 0x000fe20000000f00 */
[--C-:B------:R-:W-:Y:S02]  /*0560*/  @P3 IMAD.MOV.U32 R16, RZ, RZ, R0.reuse ;  /* 0x000000ffff103224 */ /* 0x100fe400078e0000 */
[----:B------:R-:W-:Y:S02]  /*0570*/  @P4 IMAD.MOV.U32 R11, RZ, RZ, R0 ;  /* 0x000000ffff0b4224 */ /* 0x000fe400078e0000 */
[----:B------:R-:W-:-:S02]  /*0580*/  @P4 IMAD.MOV.U32 R16, RZ, RZ, R9 ;  /* 0x000000ffff104224 */ /* 0x000fc400078e0009 */
[----:B------:R-:W-:Y:S01]  /*0590*/  @P5 IMAD.MOV.U32 R11, RZ, RZ, R9 ;  /* 0x000000ffff0b5224 */ /* 0x000fe200078e0009 */
[----:B------:R-:W-:Y:S06]  /*05a0*/  @!P6 BRA `(.L_x_4) ;  /* 0x00000000002ce947 */ /* 0x000fec0003800000 */
[----:B------:R-:W-:Y:S01]  /*05b0*/  @P0 IMAD.MOV.U32 R14, RZ, RZ, R6 ;  /* 0x000000ffff0e0224 */ /* 0x000fe200078e0006 */
[----:B------:R-:W-:Y:S01]  /*05c0*/  ISETP.EQ.AND P0, PT, R15, 0x8, PT ;  /* 0x000000080f00780c */ /* 0x000fe20003f02270 */
[----:B------:R-:W-:Y:S01]  /*05d0*/  @P1 IMAD.MOV.U32 R14, RZ, RZ, R5 ;  /* 0x000000ffff0e1224 */ /* 0x000fe200078e0005 */
[----:B------:R-:W-:Y:S01]  /*05e0*/  LOP3.LUT R10, R10, 0x1f, RZ, 0xc0, !PT ;  /* 0x0000001f0a0a7812 */ /* 0x000fe200078ec0ff */
[----:B------:R-:W-:Y:S02]  /*05f0*/  @P2 IMAD.MOV.U32 R14, RZ, RZ, R4 ;  /* 0x000000ffff0e2224 */ /* 0x000fe400078e0004 */
[----:B------:R-:W-:Y:S01]  /*0600*/  @P3 IMAD.MOV.U32 R14, RZ, RZ, R3 ;  /* 0x000000ffff0e3224 */ /* 0x000fe200078e0003 */
[----:B------:R-:W-:Y:S01]  /*0610*/  @P4 MOV R14, R2 ;  /* 0x00000002000e4202 */ /* 0x000fe20000000f00 */
[----:B------:R-:W-:Y:S01]  /*0620*/  @P5 IMAD.MOV.U32 R14, RZ, RZ, R0 ;  /* 0x000000ffff0e5224 */ /* 0x000fe200078e0000 */
[----:B------:R-:W-:-:S05]  /*0630*/  SHF.L.W.U32.HI R16, R11, R10, R16 ;  /* 0x0000000a0b107219 */ /* 0x000fca0000010e10 */
[----:B------:R-:W-:-:S05]  /*0640*/  @P0 IMAD.MOV.U32 R14, RZ, RZ, R9 ;  /* 0x000000ffff0e0224 */ /* 0x000fca00078e0009 */
[----:B------:R-:W-:-:S07]  /*0650*/  SHF.L.W.U32.HI R11, R14, R10, R11 ;  /* 0x0000000a0e0b7219 */ /* 0x000fce0000010e0b */
.L_x_4:
[----:B------:R-:W-:Y:S05]  /*0660*/  BSYNC.RECONVERGENT B1 ;  /* 0x0000000000017941 */ /* 0x000fea0003800200 */
.L_x_3:
[C---:B------:R-:W-:Y:S01]  /*0670*/  SHF.L.W.U32.HI R9, R11.reuse, 0x2, R16 ;  /* 0x000000020b097819 */ /* 0x040fe20000010e10 */
[----:B------:R-:W-:Y:S01]  /*0680*/  IMAD.SHL.U32 R11, R11, 0x4, RZ ;  /* 0x000000040b0b7824 */ /* 0x000fe200078e00ff */
[----:B------:R-:W-:Y:S01]  /*0690*/  UMOV UR4, 0x54442d19 ;  /* 0x54442d1900047882 */ /* 0x000fe20000000000 */
[----:B------:R-:W-:Y:S01]  /*06a0*/  UMOV UR5, 0x3bf921fb ;  /* 0x3bf921fb00057882 */ /* 0x000fe20000000000 */
[----:B------:R-:W-:Y:S02]  /*06b0*/  SHF.R.S32.HI R14, RZ, 0x1f, R9 ;  /* 0x0000001fff0e7819 */ /* 0x000fe40000011409 */
[----:B------:R-:W-:Y:S02]  /*06c0*/  ISETP.GE.AND P0, PT, R20, RZ, PT ;  /* 0x000000ff1400720c */ /* 0x000fe40003f06270 */
[C---:B------:R-:W-:Y:S02]  /*06d0*/  LOP3.LUT R10, R14.reuse, R11, RZ, 0x3c, !PT ;  /* 0x0000000b0e0a7212 */ /* 0x040fe400078e3cff */
[----:B------:R-:W-:-:S02]  /*06e0*/  LOP3.LUT R11, R14, R9, RZ, 0x3c, !PT ;  /* 0x000000090e0b7212 */ /* 0x000fc400078e3cff */
[----:B------:R-:W-:Y:S02]  /*06f0*/  SHF.R.U32.HI R16, RZ, 0x1e, R16 ;  /* 0x0000001eff107819 */ /* 0x000fe40000011610 */
[C---:B------:R-:W-:Y:S02]  /*0700*/  LOP3.LUT R17, R9.reuse, R20, RZ, 0x3c, !PT ;  /* 0x0000001409117212 */ /* 0x040fe400078e3cff */
[----:B------:R-:W0:Y:S01]  /*0710*/  I2F.F64.S64 R10, R10 ;  /* 0x0000000a000a7312 */ /* 0x000e220000301c00 */
[----:B------:R-:W-:Y:S02]  /*0720*/  LEA.HI R16, R9, R16, RZ, 0x1 ;  /* 0x0000001009107211 */ /* 0x000fe400078f08ff */
[----:B------:R-:W-:-:S03]  /*0730*/  ISETP.GE.AND P1, PT, R17, RZ, PT ;  /* 0x000000ff1100720c */ /* 0x000fc60003f26270 */
[----:B------:R-:W-:-:S04]  /*0740*/  IMAD.MOV R9, RZ, RZ, -R16 ;  /* 0x000000ffff097224 */ /* 0x000fc800078e0a10 */
[----:B------:R-:W-:Y:S01]  /*0750*/  @!P0 IMAD.MOV.U32 R16, RZ, RZ, R9 ;  /* 0x000000ffff108224 */ /* 0x000fe200078e0009 */
[----:B0-----:R-:W-:-:S10]  /*0760*/  DMUL R14, R10, UR4 ;  /* 0x000000040a0e7c28 */ /* 0x001fd40008000000 */
[----:B------:R-:W0:Y:S02]  /*0770*/  F2F.F32.F64 R14, R14 ;  /* 0x0000000e000e7310 */ /* 0x000e240000301000 */
[----:B0-----:R-:W-:-:S07]  /*0780*/  FSEL R17, -R14, R14, !P1 ;  /* 0x0000000e0e117208 */ /* 0x001fce0004800100 */
.L_x_1:
[----:B------:R-:W-:Y:S05]  /*0790*/  BSYNC.RECONVERGENT B0 ;  /* 0x0000000000007941 */ /* 0x000fea0003800200 */
.L_x_0:
[C---:B------:R-:W-:Y:S01]  /*07a0*/  LOP3.LUT R10, R16.reuse, 0x1, RZ, 0xc0, !PT ;  /* 0x00000001100a7812 */ /* 0x040fe200078ec0ff */
[----:B------:R-:W-:Y:S02]  /*07b0*/  IMAD.MOV.U32 R9, RZ, RZ, 0x37cbac00 ;  /* 0x37cbac00ff097424 */ /* 0x000fe400078e00ff */
[----:B------:R-:W-:Y:S01]  /*07c0*/  FMUL R15, R17, R17 ;  /* 0x00000011110f7220 */ /* 0x000fe20000400000 */
[----:B------:R-:W-:Y:S01]  /*07d0*/  VIADD R19, R16, 0x1 ;  /* 0x0000000110137836 */ /* 0x000fe20000000000 */
[----:B------:R-:W-:Y:S01]  /*07e0*/  ISETP.NE.U32.AND P0, PT, R10, 0x1, PT ;  /* 0x000000010a00780c */ /* 0x000fe20003f05070 */
[----:B------:R-:W-:Y:S02]  /*07f0*/  IMAD.MOV.U32 R10, RZ, RZ, 0x3c0885e4 ;  /* 0x3c0885e4ff0a7424 */ /* 0x000fe400078e00ff */
[----:B------:R-:W-:Y:S01]  /*0800*/  FFMA R14, R15, R9, -0.0013887860113754868507 ;  /* 0xbab607ed0f0e7423 */ /* 0x000fe20000000009 */
[----:B------:R-:W-:Y:S01]  /*0810*/  MOV R11, 0x3e2aaaa8 ;  /* 0x3e2aaaa8000b7802 */ /* 0x000fe20000000f00 */
[----:B------:R-:W-:Y:S01]  /*0820*/  BSSY.RECONVERGENT B0, `(.L_x_5) ;  /* 0x000006a000007945 */ /* 0x000fe20003800200 */
[----:B------:R-:W-:-:S02]  /*0830*/  ISETP.NE.AND P2, PT, R21, RZ, PT ;  /* 0x000000ff1500720c */ /* 0x000fc40003f45270 */
[----:B------:R-:W-:Y:S02]  /*0840*/  FSEL R16, R14, -0.00019574658654164522886, P0 ;  /* 0xb94d41530e107808 */ /* 0x000fe40000000000 */
[----:B------:R-:W-:Y:S02]  /*0850*/  FSEL R18, R10, 0.041666727513074874878, !P0 ;  /* 0x3d2aaabb0a127808 */ /* 0x000fe40004000000 */
[----:B------:R-:W-:Y:S02]  /*0860*/  LOP3.LUT P1, RZ, R19, 0x2, RZ, 0xc0, !PT ;  /* 0x0000000213ff7812 */ /* 0x000fe4000782c0ff */
[----:B------:R-:W-:Y:S01]  /*0870*/  FSEL R14, R17, 1, !P0 ;  /* 0x3f800000110e7808 */ /* 0x000fe20004000000 */
[----:B------:R-:W-:Y:S01]  /*0880*/  FFMA R16, R15, R16, R18 ;  /* 0x000000100f107223 */ /* 0x000fe20000000012 */
[----:B------:R-:W-:-:S03]  /*0890*/  FSEL R19, -R11, -0.4999999701976776123, !P0 ;  /* 0xbeffffff0b137808 */ /* 0x000fc60004000100 */
[C---:B------:R-:W-:Y:S02]  /*08a0*/  FFMA R17, R15.reuse, R14, RZ ;  /* 0x0000000e0f117223 */ /* 0x040fe400000000ff */
[----:B------:R-:W-:Y:S01]  /*08b0*/  FFMA R16, R15, R16, R19 ;  /* 0x000000100f107223 */ /* 0x000fe20000000013 */
[----:B------:R-:W-:-:S03]  /*08c0*/  IMAD.MOV.U32 R19, RZ, RZ, R12 ;  /* 0x000000ffff137224 */ /* 0x000fc600078e000c */
[----:B------:R-:W-:Y:S01]  /*08d0*/  FFMA R22, R17, R16, R14 ;  /* 0x0000001011167223 */ /* 0x000fe2000000000e */
[----:B------:R-:W-:-:S03]  /*08e0*/  IMAD.MOV.U32 R14, RZ, RZ, R13 ;  /* 0x000000ffff0e7224 */ /* 0x000fc600078e000d */
[----:B------:R-:W-:Y:S01]  /*08f0*/  @P1 FADD R22, RZ, -R22 ;  /* 0x80000016ff161221 */ /* 0x000fe20000000000 */
[----:B------:R-:W-:Y:S06]  /*0900*/  @!P2 BRA `(.L_x_6) ;  /* 0x00000004006ca947 */ /* 0x000fec0003800000 */
[----:B------:R-:W-:-:S13]  /*0910*/  FSETP.NEU.AND P0, PT, |R20|, +INF , PT ;  /* 0x7f8000001400780b */ /* 0x000fda0003f0d200 */
[----:B------:R-:W-:Y:S01]  /*0920*/  @!P0 FMUL R14, RZ, R20 ;  /* 0x00000014ff0e8220 */ /* 0x000fe20000400000 */
[----:B------:R-:W-:Y:S01]  /*0930*/  @!P0 IMAD.MOV.U32 R19, RZ, RZ, RZ ;  /* 0x000000ffff138224 */ /* 0x000fe200078e00ff */
[----:B------:R-:W-:Y:S06]  /*0940*/  @!P0 BRA `(.L_x_6) ;  /* 0x00000004005c8947 */ /* 0x000fec0003800000 */
[----:B------:R-:W0:Y:S01]  /*0950*/  LDC.64 R14, c[0x4][RZ] ;  /* 0x01000000ff0e7b82 */ /* 0x000e220000000a00 */
[----:B------:R-:W-:Y:S01]  /*0960*/  IMAD.SHL.U32 R16, R20, 0x100, RZ ;  /* 0x0000010014107824 */ /* 0x000fe200078e00ff */
[----:B------:R-:W-:Y:S01]  /*0970*/  UMOV UR4, URZ ;  /* 0x000000ff00047c82 */ /* 0x000fe20008000000 */
[----:B------:R-:W-:Y:S02]  /*0980*/  IMAD.MOV.U32 R23, RZ, RZ, RZ ;  /* 0x000000ffff177224 */ /* 0x000fe400078e00ff */
[----:B------:R-:W-:Y:S01]  /*0990*/  IMAD.MOV.U32 R25, RZ, RZ, RZ ;  /* 0x000000ffff197224 */ /* 0x000fe200078e00ff */
[----:B------:R-:W-:-:S07]  /*09a0*/  LOP3.LUT R27, R16, 0x80000000, RZ, 0xfc, !PT ;  /* 0x80000000101b7812 */ /* 0x000fce00078efcff */
.L_x_7:
[----:B0-----:R-:W-:-:S06]  /*09b0*/  IMAD.WIDE.U32 R16, R25, 0x4, R14 ;  /* 0x0000000419107825 */ /* 0x001fcc00078e000e */
[----:B------:R-:W2:Y:S01]  /*09c0*/  LDG.E.CONSTANT R16, desc[UR6][R16.64] ;  /* 0x0000000610107981 */ /* 0x000ea2000c1e9900 */
[C---:B------:R-:W-:Y:S02]  /*09d0*/  IMAD.SHL.U32 R24, R25.reuse, 0x4, RZ ;  /* 0x0000000419187824 */ /* 0x040fe400078e00ff */
[----:B------:R-:W-:-:S03]  /*09e0*/  VIADD R25, R25, 0x1 ;  /* 0x0000000119197836 */ /* 0x000fc60000000000 */
[C---:B------:R-:W-:Y:S02]  /*09f0*/  ISETP.EQ.AND P5, PT, R24.reuse, RZ, PT ;  /* 0x000000ff1800720c */ /* 0x040fe40003fa2270 */
[C---:B------:R-:W-:Y:S02]  /*0a00*/  ISETP.EQ.AND P4, PT, R24.reuse, 0x4, PT ;  /* 0x000000041800780c */ /* 0x040fe40003f82270 */
[C---:B------:R-:W-:Y:S02]  /*0a10*/  ISETP.EQ.AND P3, PT, R24.reuse, 0x8, PT ;  /* 0x000000081800780c */ /* 0x040fe40003f62270 */
[C---:B------:R-:W-:Y:S02]  /*0a20*/  ISETP.EQ.AND P2, PT, R24.reuse, 0xc, PT ;  /* 0x0000000c1800780c */ /* 0x040fe40003f42270 */
[----:B------:R-:W-:Y:S01]  /*0a30*/  ISETP.EQ.AND P1, PT, R24, 0x10, PT ;  /* 0x000000101800780c */ /* 0x000fe20003f22270 */
[----:B--2---:R-:W-:-:S03]  /*0a40*/  IMAD.WIDE.U32 R18, R16, R27, RZ ;  /* 0x0000001b10127225 */ /* 0x004fc600078e00ff */
[----:B------:R-:W-:-:S04]  /*0a50*/  IADD3 R18, P0, PT, R18, R23, RZ ;  /* 0x0000001712127210 */ /* 0x000fc80007f1e0ff */
[----:B------:R-:W-:Y:S01]  /*0a60*/  @P5 MOV R6, R18 ;  /* 0x0000001200065202 */ /* 0x000fe20000000f00 */
[--C-:B------:R-:W-:Y:S01]  /*0a70*/  @P4 IMAD.MOV.U32 R5, RZ, RZ, R18.reuse ;  /* 0x000000ffff054224 */ /* 0x100fe200078e0012 */
[----:B------:R-:W-:Y:S01]  /*0a80*/  ISETP.NE.AND P5, PT, R25, 0x6, PT ;  /* 0x000000061900780c */ /* 0x000fe20003fa5270 */
[--C-:B------:R-:W-:Y:S01]  /*0a90*/  @P3 IMAD.MOV.U32 R4, RZ, RZ, R18.reuse ;  /* 0x000000ffff043224 */ /* 0x100fe200078e0012 */
[----:B------:R-:W-:Y:S01]  /*0aa0*/  IADD3.X R23, PT, PT, R19, UR4, RZ, P0, !PT ;  /* 0x0000000413177c10 */ /* 0x000fe200087fe4ff */
[--C-:B------:R-:W-:Y:S01]  /*0ab0*/  @P2 IMAD.MOV.U32 R3, RZ, RZ, R18.reuse ;  /* 0x000000ffff032224 */ /* 0x100fe200078e0012 */
[----:B------:R-:W-:Y:S01]  /*0ac0*/  ISETP.EQ.AND P0, PT, R24, 0x14, PT ;  /* 0x000000141800780c */ /* 0x000fe20003f02270 */
[----:B------:R-:W-:-:S12]  /*0ad0*/  @P1 IMAD.MOV.U32 R2, RZ, RZ, R18 ;  /* 0x000000ffff021224 */ /* 0x000fd800078e0012 */
[----:B------:R-:W-:Y:S01]  /*0ae0*/  @P0 IMAD.MOV.U32 R0, RZ, RZ, R18 ;  /* 0x000000ffff000224 */ /* 0x000fe200078e0012 */
[----:B------:R-:W-:Y:S06]  /*0af0*/  @P5 BRA `(.L_x_7) ;  /* 0xfffffffc00ac5947 */ /* 0x000fec000383ffff */
        /* <DEDUP_REMOVED lines=13> */
[----:B------:R-:W-:Y:S01]  /*0bd0*/  @P3 IMAD.MOV.U32 R18, RZ, RZ, R6 ;  /* 0x000000ffff123224 */ /* 0x000fe200078e0006 */
[C---:B------:R-:W-:Y:S01]  /*0be0*/  ISETP.EQ.AND P3, PT, R17.reuse, -0x4, PT ;  /* 0xfffffffc1100780c */ /* 0x040fe20003f62270 */
[--C-:B------:R-:W-:Y:S01]  /*0bf0*/  @P4 IMAD.MOV.U32 R18, RZ, RZ, R5.reuse ;  /* 0x000000ffff124224 */ /* 0x100fe200078e0005 */
[----:B------:R-:W-:Y:S01]  /*0c00*/  @P4 MOV R14, R6 ;  /* 0x00000006000e4202 */ /* 0x000fe20000000f00 */
[----:B------:R-:W-:Y:S01]  /*0c10*/  @P0 IMAD.MOV.U32 R14, RZ, RZ, R5 ;  /* 0x000000ffff0e0224 */ /* 0x000fe200078e0005 */
[----:B------:R-:W-:Y:S01]  /*0c20*/  ISETP.EQ.AND P4, PT, R17, RZ, PT ;  /* 0x000000ff1100720c */ /* 0x000fe20003f82270 */
[--C-:B------:R-:W-:Y:S02]  /*0c30*/  @P0 IMAD.MOV.U32 R18, RZ, RZ, R4.reuse ;  /* 0x000000ffff120224 */ /* 0x100fe400078e0004 */
[----:B------:R-:W-:Y:S02]  /*0c40*/  @P1 IMAD.MOV.U32 R14, RZ, RZ, R4 ;  /* 0x000000ffff0e1224 */ /* 0x000fe400078e0004 */
[----:B------:R-:W-:-:S02]  /*0c50*/  @P1 IMAD.MOV.U32 R18, RZ, RZ, R3 ;  /* 0x000000ffff121224 */ /* 0x000fc400078e0003 */
[----:B------:R-:W-:Y:S02]  /*0c60*/  @P2 IMAD.MOV.U32 R14, RZ, RZ, R3 ;  /* 0x000000ffff0e2224 */ /* 0x000fe400078e0003 */
[--C-:B------:R-:W-:Y:S01]  /*0c70*/  @P2 IMAD.MOV.U32 R18, RZ, RZ, R2.reuse ;  /* 0x000000ffff122224 */ /* 0x100fe200078e0002 */
[----:B------:R-:W-:Y:S01]  /*0c80*/  @P3 MOV R18, R0 ;  /* 0x0000000000123202 */ /* 0x000fe20000000f00 */
[----:B------:R-:W-:Y:S02]  /*0c90*/  @P3 IMAD.MOV.U32 R14, RZ, RZ, R2 ;  /* 0x000000ffff0e3224 */ /* 0x000fe400078e0002 */
[----:B------:R-:W-:Y:S02]  /*0ca0*/  @P4 IMAD.MOV.U32 R14, RZ, RZ, R0 ;  /* 0x000000ffff0e4224 */ /* 0x000fe400078e0000 */
[--C-:B------:R-:W-:Y:S02]  /*0cb0*/  @P4 IMAD.MOV.U32 R18, RZ, RZ, R23.reuse ;  /* 0x000000ffff124224 */ /* 0x100fe400078e0017 */
        /* <DEDUP_REMOVED lines=8> */
[----:B------:R-:W-:Y:S01]  /*0d40*/  SHF.L.W.U32.HI R18, R14, R17, R18 ;  /* 0x000000110e127219 */ /* 0x000fe20000010e12 */
[----:B------:R-:W-:Y:S01]  /*0d50*/  @P4 IMAD.MOV.U32 R15, RZ, RZ, R2 ;  /* 0x000000ffff0f4224 */ /* 0x000fe200078e0002 */
[----:B------:R-:W-:-:S05]  /*0d60*/  @P5 MOV R15, R0 ;  /* 0x00000000000f5202 */ /* 0x000fca0000000f00 */
[----:B------:R-:W-:-:S05]  /*0d70*/  @P0 IMAD.MOV.U32 R15, RZ, RZ, R23 ;  /* 0x000000ffff0f0224 */ /* 0x000fca00078e0017 */
[----:B------:R-:W-:-:S07]  /*0d80*/  SHF.L.W.U32.HI R14, R15, R17, R14 ;  /* 0x000000110f0e7219 */ /* 0x000fce0000010e0e */
.L_x_9:
[----:B------:R-:W-:Y:S05]  /*0d90*/  BSYNC.RECONVERGENT B1 ;  /* 0x0000000000017941 */ /* 0x000fea0003800200 */
.L_x_8:
        /* <DEDUP_REMOVED lines=18> */
.L_x_6:
[----:B------:R-:W-:Y:S05]  /*0ec0*/  BSYNC.RECONVERGENT B0 ;  /* 0x0000000000007941 */ /* 0x000fea0003800200 */
.L_x_5:
[----:B------:R-:W-:Y:S01]  /*0ed0*/  FMUL R15, R14, R14 ;  /* 0x0000000e0e0f7220 */ /* 0x000fe20000400000 */
[----:B------:R-:W-:Y:S01]  /*0ee0*/  LOP3.LUT R17, R19, 0x1, RZ, 0xc0, !PT ;  /* 0x0000000113117812 */ /* 0x000fe200078ec0ff */
[----:B------:R-:W-:Y:S01]  /*0ef0*/  BSSY.RECONVERGENT B0, `(.L_x_10) ;  /* 0x000006e000007945 */ /* 0x000fe20003800200 */
[----:B------:R-:W-:Y:S01]  /*0f00*/  ISETP.NE.AND P2, PT, R21, RZ, PT ;  /* 0x000000ff1500720c */ /* 0x000fe20003f45270 */
[----:B------:R-:W-:Y:S01]  /*0f10*/  FFMA R16, R15, R9, -0.0013887860113754868507 ;  /* 0xbab607ed0f107423 */ /* 0x000fe20000000009 */
[----:B------:R-:W-:Y:S01]  /*0f20*/  ISETP.NE.U32.AND P0, PT, R17, 0x1, PT ;  /* 0x000000011100780c */ /* 0x000fe20003f05070 */
[----:B------:R-:W-:-:S03]  /*0f30*/  VIADD R17, R19, 0x1 ;  /* 0x0000000113117836 */ /* 0x000fc60000000000 */
        /* <DEDUP_REMOVED lines=11> */
[----:B------:R-:W-:-:S04]  /*0ff0*/  @P1 FADD R17, RZ, -R17 ;  /* 0x80000011ff111221 */ /* 0x000fc80000000000 */
[----:B------:R-:W-:Y:S01]  /*1000*/  FMUL R22, R22, R17 ;  /* 0x0000001116167220 */ /* 0x000fe20000400000 */
[----:B------:R-:W-:Y:S06]  /*1010*/  @!P2 BRA `(.L_x_11) ;  /* 0x00000004006ca947 */ /* 0x000fec0003800000 */
[----:B------:R-:W-:-:S13]  /*1020*/  FSETP.NEU.AND P0, PT, |R20|, +INF , PT ;  /* 0x7f8000001400780b */ /* 0x000fda0003f0d200 */
[----:B------:R-:W-:Y:S01]  /*1030*/  @!P0 FMUL R14, RZ, R20 ;  /* 0x00000014ff0e8220 */ /* 0x000fe20000400000 */
[----:B------:R-:W-:Y:S01]  /*1040*/  @!P0 IMAD.MOV.U32 R19, RZ, RZ, RZ ;  /* 0x000000ffff138224 */ /* 0x000fe200078e00ff */
[----:B------:R-:W-:Y:S06]  /*1050*/  @!P0 BRA `(.L_x_11) ;  /* 0x00000004005c8947 */ /* 0x000fec0003800000 */
[----:B------:R-:W0:Y:S01]  /*1060*/  LDC.64 R14, c[0x4][RZ] ;  /* 0x01000000ff0e7b82 */ /* 0x000e220000000a00 */
[----:B------:R-:W-:Y:S01]  /*1070*/  SHF.L.U32 R16, R20, 0x8, RZ ;  /* 0x0000000814107819 */ /* 0x000fe200000006ff */
[----:B------:R-:W-:Y:S01]  /*1080*/  IMAD.MOV.U32 R23, RZ, RZ, RZ ;  /* 0x000000ffff177224 */ /* 0x000fe200078e00ff */
[----:B------:R-:W-:Y:S01]  /*1090*/  UMOV UR4, URZ ;  /* 0x000000ff00047c82 */ /* 0x000fe20008000000 */
[----:B------:R-:W-:Y:S01]  /*10a0*/  IMAD.MOV.U32 R25, RZ, RZ, RZ ;  /* 0x000000ffff197224 */ /* 0x000fe200078e00ff */
[----:B------:R-:W-:-:S07]  /*10b0*/  LOP3.LUT R27, R16, 0x80000000, RZ, 0xfc, !PT ;  /* 0x80000000101b7812 */ /* 0x000fce00078efcff */
.L_x_12:
        /* <DEDUP_REMOVED lines=11> */
[----:B------:R-:W-:Y:S01]  /*1170*/  IADD3.X R23, PT, PT, R19, UR4, RZ, P0, !PT ;  /* 0x0000000413177c10 */ /* 0x000fe200087fe4ff */
[--C-:B------:R-:W-:Y:S01]  /*1180*/  @P5 IMAD.MOV.U32 R6, RZ, RZ, R18.reuse ;  /* 0x000000ffff065224 */ /* 0x100fe200078e0012 */
[----:B------:R-:W-:Y:S01]  /*1190*/  ISETP.NE.AND P5, PT, R25, 0x6, PT ;  /* 0x000000061900780c */ /* 0x000fe20003fa5270 */
[--C-:B------:R-:W-:Y:S01]  /*11a0*/  @P4 IMAD.MOV.U32 R5, RZ, RZ, R18.reuse ;  /* 0x000000ffff054224 */ /* 0x100fe200078e0012 */
[----:B------:R-:W-:Y:S01]  /*11b0*/  ISETP.EQ.AND P0, PT, R24, 0x14, PT ;  /* 0x000000141800780c */ /* 0x000fe20003f02270 */
[--C-:B------:R-:W-:Y:S01]  /*11c0*/  @P3 IMAD.MOV.U32 R4, RZ, RZ, R18.reuse ;  /* 0x000000ffff043224 */ /* 0x100fe200078e0012 */
[----:B------:R-:W-:Y:S01]  /*11d0*/  @P1 MOV R2, R18 ;  /* 0x0000001200021202 */ /* 0x000fe20000000f00 */
[----:B------:R-:W-:-:S10]  /*11e0*/  @P2 IMAD.MOV.U32 R3, RZ, RZ, R18 ;  /* 0x000000ffff032224 */ /* 0x000fd400078e0012 */
        /* <DEDUP_REMOVED lines=15> */
[--C-:B------:R-:W-:Y:S01]  /*12e0*/  @P3 IMAD.MOV.U32 R18, RZ, RZ, R6.reuse ;  /* 0x000000ffff123224 */ /* 0x100fe200078e0006 */
[C---:B------:R-:W-:Y:S01]  /*12f0*/  ISETP.EQ.AND P3, PT, R17.reuse, -0x4, PT ;  /* 0xfffffffc1100780c */ /* 0x040fe20003f62270 */
[----:B------:R-:W-:Y:S02]  /*1300*/  @P4 IMAD.MOV.U32 R14, RZ, RZ, R6 ;  /* 0x000000ffff0e4224 */ /* 0x000fe400078e0006 */
[--C-:B------:R-:W-:Y:S01]  /*1310*/  @P4 IMAD.MOV.U32 R18, RZ, RZ, R5.reuse ;  /* 0x000000ffff124224 */ /* 0x100fe200078e0005 */
[----:B------:R-:W-:Y:S01]  /*1320*/  ISETP.EQ.AND P4, PT, R17, RZ, PT ;  /* 0x000000ff1100720c */ /* 0x000fe20003f82270 */
[----:B------:R-:W-:Y:S01]  /*1330*/  @P0 IMAD.MOV.U32 R14, RZ, RZ, R5 ;  /* 0x000000ffff0e0224 */ /* 0x000fe200078e0005 */
[----:B------:R-:W-:Y:S01]  /*1340*/  @P1 MOV R14, R4 ;  /* 0x00000004000e1202 */ /* 0x000fe20000000f00 */
[----:B------:R-:W-:Y:S02]  /*1350*/  @P0 IMAD.MOV.U32 R18, RZ, RZ, R4 ;  /* 0x000000ffff120224 */ /* 0x000fe400078e0004 */
[----:B------:R-:W-:-:S02]  /*1360*/  @P1 IMAD.MOV.U32 R18, RZ, RZ, R3 ;  /* 0x000000ffff121224 */ /* 0x000fc400078e0003 */
[----:B------:R-:W-:Y:S02]  /*1370*/  @P2 IMAD.MOV.U32 R14, RZ, RZ, R3 ;  /* 0x000000ffff0e2224 */ /* 0x000fe400078e0003 */
[--C-:B------:R-:W-:Y:S02]  /*1380*/  @P2 IMAD.MOV.U32 R18, RZ, RZ, R2.reuse ;  /* 0x000000ffff122224 */ /* 0x100fe400078e0002 */
[----:B------:R-:W-:Y:S02]  /*1390*/  @P3 IMAD.MOV.U32 R14, RZ, RZ, R2 ;  /* 0x000000ffff0e3224 */ /* 0x000fe400078e0002 */
[--C-:B------:R-:W-:Y:S02]  /*13a0*/  @P3 IMAD.MOV.U32 R18, RZ, RZ, R0.reuse ;  /* 0x000000ffff123224 */ /* 0x100fe400078e0000 */
[----:B------:R-:W-:Y:S02]  /*13b0*/  @P4 IMAD.MOV.U32 R14, RZ, RZ, R0 ;  /* 0x000000ffff0e4224 */ /* 0x000fe400078e0000 */
[----:B------:R-:W-:-:S02]  /*13c0*/  @P4 IMAD.MOV.U32 R18, RZ, RZ, R23 ;  /* 0x000000ffff124224 */ /* 0x000fc400078e0017 */
[----:B------:R-:W-:Y:S01]  /*13d0*/  @P5 IMAD.MOV.U32 R14, RZ, RZ, R23 ;  /* 0x000000ffff0e5224 */ /* 0x000fe200078e0017 */
[----:B------:R-:W-:Y:S06]  /*13e0*/  @!P6 BRA `(.L_x_14) ;  /* 0x00000000002ce947 */ /* 0x000fec0003800000 */
[----:B------:R-:W-:Y:S01]  /*13f0*/  @P0 MOV R15, R6 ;  /* 0x00000006000f0202 */ /* 0x000fe20000000f00 */
[----:B------:R-:W-:Y:S01]  /*1400*/  @P1 IMAD.MOV.U32 R15, RZ, RZ, R5 ;  /* 0x000000ffff0f1224 */ /* 0x000fe200078e0005 */
[----:B------:R-:W-:Y:S01]  /*1410*/  ISETP.EQ.AND P0, PT, R17, 0x8, PT ;  /* 0x000000081100780c */ /* 0x000fe20003f02270 */
[----:B------:R-:W-:Y:S01]  /*1420*/  @P2 IMAD.MOV.U32 R15, RZ, RZ, R4 ;  /* 0x000000ffff0f2224 */ /* 0x000fe200078e0004 */
[----:B------:R-:W-:Y:S01]  /*1430*/  LOP3.LUT R17, R16, 0x1f, RZ, 0xc0, !PT ;  /* 0x0000001f10117812 */ /* 0x000fe200078ec0ff */
[----:B------:R-:W-:Y:S02]  /*1440*/  @P3 IMAD.MOV.U32 R15, RZ, RZ, R3 ;  /* 0x000000ffff0f3224 */ /* 0x000fe400078e0003 */
[----:B------:R-:W-:Y:S01]  /*1450*/  @P4 IMAD.MOV.U32 R15, RZ, RZ, R2 ;  /* 0x000000ffff0f4224 */ /* 0x000fe200078e0002 */
[----:B------:R-:W-:Y:S01]  /*1460*/  SHF.L.W.U32.HI R18, R14, R17, R18 ;  /* 0x000000110e127219 */ /* 0x000fe20000010e12 */
[----:B------:R-:W-:-:S06]  /*1470*/  @P5 IMAD.MOV.U32 R15, RZ, RZ, R0 ;  /* 0x000000ffff0f5224 */ /* 0x000fcc00078e0000 */
[----:B------:R-:W-:-:S05]  /*1480*/  @P0 IMAD.MOV.U32 R15, RZ, RZ, R23 ;  /* 0x000000ffff0f0224 */ /* 0x000fca00078e0017 */
[----:B------:R-:W-:-:S07]  /*1490*/  SHF.L.W.U32.HI R14, R15, R17, R14 ;  /* 0x000000110f0e7219 */ /* 0x000fce0000010e0e */
.L_x_14:
[----:B------:R-:W-:Y:S05]  /*14a0*/  BSYNC.RECONVERGENT B1 ;  /* 0x0000000000017941 */ /* 0x000fea0003800200 */
.L_x_13:
[C-C-:B------:R-:W-:Y:S01]  /*14b0*/  SHF.L.W.U32.HI R19, R14.reuse, 0x2, R18.reuse ;  /* 0x000000020e137819 */ /* 0x140fe20000010e12 */
[----:B------:R-:W-:Y:S01]  /*14c0*/  IMAD.SHL.U32 R14, R14, 0x4, RZ ;  /* 0x000000040e0e7824 */ /* 0x000fe200078e00ff */
[----:B------:R-:W-:Y:S01]  /*14d0*/  UMOV UR4, 0x54442d19 ;  /* 0x54442d1900047882 */ /* 0x000fe20000000000 */
[----:B------:R-:W-:Y:S01]  /*14e0*/  UMOV UR5, 0x3bf921fb ;  /* 0x3bf921fb00057882 */ /* 0x000fe20000000000 */
[----:B------:R-:W-:Y:S02]  /*14f0*/  SHF.R.S32.HI R15, RZ, 0x1f, R19 ;  /* 0x0000001fff0f7819 */ /* 0x000fe40000011413 */
[----:B------:R-:W-:Y:S02]  /*1500*/  SHF.R.U32.HI R18, RZ, 0x1e, R18 ;  /* 0x0000001eff127819 */ /* 0x000fe40000011612 */
[C---:B------:R-:W-:Y:S02]  /*1510*/  LOP3.LUT R14, R15.reuse, R14, RZ, 0x3c, !PT ;  /* 0x0000000e0f0e7212 */ /* 0x040fe400078e3cff */
[----:B------:R-:W-:-:S02]  /*1520*/  LOP3.LUT R15, R15, R19, RZ, 0x3c, !PT ;  /* 0x000000130f0f7212 */ /* 0x000fc400078e3cff */
[----:B------:R-:W-:Y:S02]  /*1530*/  ISETP.GE.AND P1, PT, R20, RZ, PT ;  /* 0x000000ff1400720c */ /* 0x000fe40003f26270 */
[C---:B------:R-:W-:Y:S02]  /*1540*/  LOP3.LUT R23, R19.reuse, R20, RZ, 0x3c, !PT ;  /* 0x0000001413177212 */ /* 0x040fe400078e3cff */
[----:B------:R-:W0:Y:S01]  /*1550*/  I2F.F64.S64 R14, R14 ;  /* 0x0000000e000e7312 */ /* 0x000e220000301c00 */
[----:B------:R-:W-:Y:S02]  /*1560*/  LEA.HI R19, R19, R18, RZ, 0x1 ;  /* 0x0000001213137211 */ /* 0x000fe400078f08ff */
[----:B------:R-:W-:-:S03]  /*1570*/  ISETP.GE.AND P0, PT, R23, RZ, PT ;  /* 0x000000ff1700720c */ /* 0x000fc60003f06270 */
[----:B------:R-:W-:-:S05]  /*1580*/  IMAD.MOV R18, RZ, RZ, -R19 ;  /* 0x000000ffff127224 */ /* 0x000fca00078e0a13 */
[----:B------:R-:W-:Y:S01]  /*1590*/  @!P1 MOV R19, R18 ;  /* 0x0000001200139202 */ /* 0x000fe20000000f00 */
[----:B0-----:R-:W-:-:S10]  /*15a0*/  DMUL R16, R14, UR4 ;  /* 0x000000040e107c28 */ /* 0x001fd40008000000 */
[----:B------:R-:W0:Y:S02]  /*15b0*/  F2F.F32.F64 R16, R16 ;  /* 0x0000001000107310 */ /* 0x000e240000301000 */
[----:B0-----:R-:W-:-:S07]  /*15c0*/  FSEL R14, -R16, R16, !P0 ;  /* 0x00000010100e7208 */ /* 0x001fce0004000100 */
.L_x_11:
[----:B------:R-:W-:Y:S05]  /*15d0*/  BSYNC.RECONVERGENT B0 ;  /* 0x0000000000007941 */ /* 0x000fea0003800200 */
.L_x_10:
[----:B------:R-:W-:Y:S01]  /*15e0*/  FMUL R16, R14, R14 ;  /* 0x0000000e0e107220 */ /* 0x000fe20000400000 */
[----:B------:R-:W-:Y:S01]  /*15f0*/  LOP3.LUT R17, R19, 0x1, RZ, 0xc0, !PT ;  /* 0x0000000113117812 */ /* 0x000fe200078ec0ff */
[----:B------:R-:W-:Y:S01]  /*1600*/  BSSY.RECONVERGENT B0, `(.L_x_15) ;  /* 0x000006a000007945 */ /* 0x000fe20003800200 */
[----:B------:R-:W-:Y:S01]  /*1610*/  ISETP.NE.AND P2, PT, R21, RZ, PT ;  /* 0x000000ff1500720c */ /* 0x000fe20003f45270 */
[----:B------:R-:W-:Y:S01]  /*1620*/  FFMA R15, R16, R9, -0.0013887860113754868507 ;  /* 0xbab607ed100f7423 */ /* 0x000fe20000000009 */
[----:B------:R-:W-:Y:S02]  /*1630*/  ISETP.NE.U32.AND P0, PT, R17, 0x1, PT ;  /* 0x000000011100780c */ /* 0x000fe40003f05070 */
[----:B------:R-:W-:Y:S02]  /*1640*/  LOP3.LUT P1, RZ, R19, 0x2, RZ, 0xc0, !PT ;  /* 0x0000000213ff7812 */ /* 0x000fe4000782c0ff */
[----:B------:R-:W-:Y:S02]  /*1650*/  FSEL R15, R15, -0.00019574658654164522886, !P0 ;  /* 0xb94d41530f0f7808 */ /* 0x000fe40004000000 */
[----:B------:R-:W-:-:S02]  /*1660*/  FSEL R17, R10, 0.041666727513074874878, P0 ;  /* 0x3d2aaabb0a117808 */ /* 0x000fc40000000000 */
[----:B------:R-:W-:Y:S02]  /*1670*/  FSEL R19, R14, 1, P0 ;  /* 0x3f8000000e137808 */ /* 0x000fe40000000000 */
[----:B------:R-:W-:Y:S01]  /*1680*/  FSEL R18, -R11, -0.4999999701976776123, P0 ;  /* 0xbeffffff0b127808 */ /* 0x000fe20000000100 */
[C---:B------:R-:W-:Y:S02]  /*1690*/  FFMA R15, R16.reuse, R15, R17 ;  /* 0x0000000f100f7223 */ /* 0x040fe40000000011 */
[C---:B------:R-:W-:Y:S02]  /*16a0*/  FFMA R14, R16.reuse, R19, RZ ;  /* 0x00000013100e7223 */ /* 0x040fe400000000ff */
[----:B------:R-:W-:-:S04]  /*16b0*/  FFMA R15, R16, R15, R18 ;  /* 0x0000000f100f7223 */ /* 0x000fc80000000012 */
[----:B------:R-:W-:-:S04]  /*16c0*/  FFMA R19, R14, R15, R19 ;  /* 0x0000000f0e137223 */ /* 0x000fc80000000013 */
        /* <DEDUP_REMOVED lines=12> */
.L_x_17:
[----:B0-----:R-:W-:-:S05]  /*1790*/  IMAD.WIDE.U32 R16, R23, 0x4, R12 ;  /* 0x0000000417107825 */ /* 0x001fca00078e000c */
[----:B------:R-:W2:Y:S01]  /*17a0*/  LDG.E.CONSTANT R14, desc[UR6][R16.64] ;  /* 0x00000006100e7981 */ /* 0x000ea2000c1e9900 */
[C---:B------:R-:W-:Y:S02]  /*17b0*/  IMAD.SHL.U32 R18, R23.reuse, 0x4, RZ ;  /* 0x0000000417127824 */ /* 0x040fe400078e00ff */
[----:B------:R-:W-:-:S03]  /*17c0*/  VIADD R23, R23, 0x1 ;  /* 0x0000000117177836 */ /* 0x000fc60000000000 */
[C---:B------:R-:W-:Y:S02]  /*17d0*/  ISETP.EQ.AND P0, PT, R18.reuse, RZ, PT ;  /* 0x000000ff1200720c */ /* 0x040fe40003f02270 */
[C---:B------:R-:W-:Y:S02]  /*17e0*/  ISETP.EQ.AND P5, PT, R18.reuse, 0x4, PT ;  /* 0x000000041200780c */ /* 0x040fe40003fa2270 */
        /* <DEDUP_REMOVED lines=10> */
[----:B------:R-:W-:Y:S01]  /*1890*/  @P4 MOV R4, R14 ;  /* 0x0000000e00044202 */ /* 0x000fe20000000f00 */
[--C-:B------:R-:W-:Y:S02]  /*18a0*/  @P3 IMAD.MOV.U32 R3, RZ, RZ, R14.reuse ;  /* 0x000000ffff033224 */ /* 0x100fe400078e000e */
[--C-:B------:R-:W-:Y:S02]  /*18b0*/  @P2 IMAD.MOV.U32 R2, RZ, RZ, R14.reuse ;  /* 0x000000ffff022224 */ /* 0x100fe400078e000e */
[----:B------:R-:W-:-:S06]  /*18c0*/  @P1 IMAD.MOV.U32 R0, RZ, RZ, R14 ;  /* 0x000000ffff001224 */ /* 0x000fcc00078e000e */
[----:B------:R-:W-:Y:S05]  /*18d0*/  @P6 BRA `(.L_x_17) ;  /* 0xfffffffc00ac6947 */ /* 0x000fea000383ffff */
        /* <DEDUP_REMOVED lines=16> */
[----:B------:R-:W-:Y:S01]  /*19e0*/  @P4 IMAD.MOV.U32 R12, RZ, RZ, R5 ;  /* 0x000000ffff0c4224 */ /* 0x000fe200078e0005 */
[----:B------:R-:W-:Y:S01]  /*19f0*/  ISETP.EQ.AND P4, PT, R16, RZ, PT ;  /* 0x000000ff1000720c */ /* 0x000fe20003f82270 */
[--C-:B------:R-:W-:Y:S01]  /*1a00*/  @P2 IMAD.MOV.U32 R12, RZ, RZ, R4.reuse ;  /* 0x000000ffff0c2224 */ /* 0x100fe200078e0004 */
[----:B------:R-:W-:Y:S01]  /*1a10*/  @P2 MOV R13, R5 ;  /* 0x00000005000d2202 */ /* 0x000fe20000000f00 */
[----:B------:R-:W-:Y:S02]  /*1a20*/  @P1 IMAD.MOV.U32 R13, RZ, RZ, R4 ;  /* 0x000000ffff0d1224 */ /* 0x000fe400078e0004 */
[----:B------:R-:W-:-:S02]  /*1a30*/  @P1 IMAD.MOV.U32 R12, RZ, RZ, R3 ;  /* 0x000000ffff0c1224 */ /* 0x000fc400078e0003 */
[----:B------:R-:W-:Y:S02]  /*1a40*/  @P0 IMAD.MOV.U32 R13, RZ, RZ, R3 ;  /* 0x000000ffff0d0224 */ /* 0x000fe400078e0003 */
[--C-:B------:R-:W-:Y:S02]  /*1a50*/  @P0 IMAD.MOV.U32 R12, RZ, RZ, R2.reuse ;  /* 0x000000ffff0c0224 */ /* 0x100fe400078e0002 */
[----:B------:R-:W-:Y:S02]  /*1a60*/  @P3 IMAD.MOV.U32 R13, RZ, RZ, R2 ;  /* 0x000000ffff0d3224 */ /* 0x000fe400078e0002 */
[--C-:B------:R-:W-:Y:S01]  /*1a70*/  @P3 IMAD.MOV.U32 R12, RZ, RZ, R0.reuse ;  /* 0x000000ffff0c3224 */ /* 0x100fe200078e0000 */
[----:B------:R-:W-:Y:S01]  /*1a80*/  @P4 MOV R12, R21 ;  /* 0x00000015000c4202 */ /* 0x000fe20000000f00 */
[----:B------:R-:W-:Y:S02]  /*1a90*/  @P4 IMAD.MOV.U32 R13, RZ, RZ, R0 ;  /* 0x000000ffff0d4224 */ /* 0x000fe400078e0000 */
[----:B------:R-:W-:Y:S01]  /*1aa0*/  @P5 IMAD.MOV.U32 R13, RZ, RZ, R21 ;  /* 0x000000ffff0d5224 */ /* 0x000fe200078e0015 */
[----:B------:R-:W-:Y:S06]  /*1ab0*/  @!P6 BRA `(.L_x_19) ;  /* 0x00000000002ce947 */ /* 0x000fec0003800000 */
[----:B------:R-:W-:Y:S01]  /*1ac0*/  @P2 IMAD.MOV.U32 R14, RZ, RZ, R6 ;  /* 0x000000ffff0e2224 */ /* 0x000fe200078e0006 */
[----:B------:R-:W-:Y:S01]  /*1ad0*/  LOP3.LUT R15, R15, 0x1f, RZ, 0xc0, !PT ;  /* 0x0000001f0f0f7812 */ /* 0x000fe200078ec0ff */
[----:B------:R-:W-:Y:S02]  /*1ae0*/  @P1 IMAD.MOV.U32 R14, RZ, RZ, R5 ;  /* 0x000000ffff0e1224 */ /* 0x000fe400078e0005 */
[----:B------:R-:W-:Y:S01]  /*1af0*/  @P0 IMAD.MOV.U32 R14, RZ, RZ, R4 ;  /* 0x000000ffff0e0224 */ /* 0x000fe200078e0004 */
[----:B------:R-:W-:Y:S01]  /*1b00*/  ISETP.EQ.AND P0, PT, R16, 0x8, PT ;  /* 0x000000081000780c */ /* 0x000fe20003f02270 */
[----:B------:R-:W-:Y:S01]  /*1b10*/  @P3 IMAD.MOV.U32 R14, RZ, RZ, R3 ;  /* 0x000000ffff0e3224 */ /* 0x000fe200078e0003 */
[----:B------:R-:W-:Y:S01]  /*1b20*/  SHF.L.W.U32.HI R12, R13, R15, R12 ;  /* 0x0000000f0d0c7219 */ /* 0x000fe20000010e0c */
[----:B------:R-:W-:Y:S02]  /*1b30*/  @P4 IMAD.MOV.U32 R14, RZ, RZ, R2 ;  /* 0x000000ffff0e4224 */ /* 0x000fe400078e0002 */
[----:B------:R-:W-:-:S08]  /*1b40*/  @P5 IMAD.MOV.U32 R14, RZ, RZ, R0 ;  /* 0x000000ffff0e5224 */ /* 0x000fd000078e0000 */
[----:B------:R-:W-:-:S05]  /*1b50*/  @P0 IMAD.MOV.U32 R14, RZ, RZ, R21 ;  /* 0x000000ffff0e0224 */ /* 0x000fca00078e0015 */
[----:B------:R-:W-:-:S07]  /*1b60*/  SHF.L.W.U32.HI R13, R14, R15, R13 ;  /* 0x0000000f0e0d7219 */ /* 0x000fce0000010e0d */
.L_x_19:
[----:B------:R-:W-:Y:S05]  /*1b70*/  BSYNC.RECONVERGENT B1 ;  /* 0x0000000000017941 */ /* 0x000fea0003800200 */
.L_x_18:
[C---:B------:R-:W-:Y:S01]  /*1b80*/  SHF.L.W.U32.HI R21, R13.reuse, 0x2, R12 ;  /* 0x000000020d157819 */ /* 0x040fe20000010e0c */
[----:B------:R-:W-:Y:S01]  /*1b90*/  UMOV UR4, 0x54442d19 ;  /* 0x54442d1900047882 */ /* 0x000fe20000000000 */
[----:B------:R-:W-:Y:S01]  /*1ba0*/  SHF.L.U32 R13, R13, 0x2, RZ ;  /* 0x000000020d0d7819 */ /* 0x000fe200000006ff */
        /* <DEDUP_REMOVED lines=15> */
.L_x_16:
[----:B------:R-:W-:Y:S05]  /*1ca0*/  BSYNC.RECONVERGENT B0 ;  /* 0x0000000000007941 */ /* 0x000fea0003800200 */
.L_x_15:
[----:B------:R-:W0:Y:S02]  /*1cb0*/  LDC.64 R14, c[0x0][0x388] ;  /* 0x0000e200ff0e7b82 */ /* 0x000e240000000a00 */
[----:B0-----:R-:W-:-:S05]  /*1cc0*/  IMAD.WIDE R14, R8, 0x4, R14 ;  /* 0x00000004080e7825 */ /* 0x001fca00078e020e */
[----:B------:R0:W2:Y:S01]  /*1cd0*/  LDG.E R18, desc[UR6][R14.64] ;  /* 0x000000060e127981 */ /* 0x0000a2000c1e1900 */
[----:B------:R-:W-:Y:S01]  /*1ce0*/  FMUL R16, R13, R13 ;  /* 0x0000000d0d107220 */ /* 0x000fe20000400000 */
[C---:B------:R-:W-:Y:S01]  /*1cf0*/  LOP3.LUT R17, R12.reuse, 0x1, RZ, 0xc0, !PT ;  /* 0x000000010c117812 */ /* 0x040fe200078ec0ff */
[----:B------:R-:W-:Y:S01]  /*1d00*/  BSSY.RECONVERGENT B0, `(.L_x_20) ;  /* 0x0000079000007945 */ /* 0x000fe20003800200 */
[----:B------:R-:W-:Y:S01]  /*1d10*/  LOP3.LUT P1, RZ, R12, 0x2, RZ, 0xc0, !PT ;  /* 0x000000020cff7812 */ /* 0x000fe2000782c0ff */
[----:B------:R-:W-:Y:S01]  /*1d20*/  FFMA R21, R16, R9, -0.0013887860113754868507 ;  /* 0xbab607ed10157423 */ /* 0x000fe20000000009 */
[----:B------:R-:W-:-:S04]  /*1d30*/  ISETP.NE.U32.AND P0, PT, R17, 0x1, PT ;  /* 0x000000011100780c */ /* 0x000fc80003f05070 */
[----:B------:R-:W-:Y:S02]  /*1d40*/  FSEL R21, R21, -0.00019574658654164522886, !P0 ;  /* 0xb94d415315157808 */ /* 0x000fe40004000000 */
[----:B------:R-:W-:Y:S02]  /*1d50*/  FSEL R17, R10, 0.041666727513074874878, P0 ;  /* 0x3d2aaabb0a117808 */ /* 0x000fe40000000000 */
[----:B------:R-:W-:Y:S02]  /*1d60*/  FSEL R12, -R11, -0.4999999701976776123, P0 ;  /* 0xbeffffff0b0c7808 */ /* 0x000fe40000000100 */
[----:B------:R-:W-:Y:S01]  /*1d70*/  FSEL R13, R13, 1, P0 ;  /* 0x3f8000000d0d7808 */ /* 0x000fe20000000000 */
[----:B------:R-:W-:-:S04]  /*1d80*/  FFMA R17, R16, R21, R17 ;  /* 0x0000001510117223 */ /* 0x000fc80000000011 */
[C---:B------:R-:W-:Y:S01]  /*1d90*/  FFMA R12, R16.reuse, R17, R12 ;  /* 0x00000011100c7223 */ /* 0x040fe2000000000c */
[----:B------:R-:W-:-:S04]  /*1da0*/  FFMA R16, R16, R13, RZ ;  /* 0x0000000d10107223 */ /* 0x000fc800000000ff */
[----:B------:R-:W-:Y:S01]  /*1db0*/  FFMA R12, R16, R12, R13 ;  /* 0x0000000c100c7223 */ /* 0x000fe2000000000d */
[----:B------:R-:W-:-:S03]  /*1dc0*/  FMUL R16, R20, R20 ;  /* 0x0000001414107220 */ /* 0x000fc60000400000 */
[----:B------:R-:W-:Y:S01]  /*1dd0*/  @P1 FADD R12, RZ, -R12 ;  /* 0x8000000cff0c1221 */ /* 0x000fe20000000000 */
[----:B0-----:R-:W-:Y:S03]  /*1de0*/  F2F.F64.F32 R14, R16 ;  /* 0x00000010000e7310 */ /* 0x001fe60000201800 */
[----:B------:R-:W-:-:S05]  /*1df0*/  FFMA R22, R19, R12, R22 ;  /* 0x0000000c13167223 */ /* 0x000fca0000000016 */
[----:B------:R-:W0:Y:S02]  /*1e00*/  F2F.F64.F32 R12, R22 ;  /* 0x00000016000c7310 */ /* 0x000e240000201800 */
[----:B0-----:R-:W-:-:S08]  /*1e10*/  DADD R12, R12, -1 ;  /* 0xbff000000c0c7429 */ /* 0x001fd00000000000 */
[----:B------:R-:W-:Y:S01]  /*1e20*/  DADD R14, R12, R14 ;  /* 0x000000000c0e7229 */ /* 0x000fe2000000000e */
[C---:B--2---:R-:W-:Y:S01]  /*1e30*/  FMUL R23, R18.reuse, 0.63661974668502807617 ;  /* 0x3f22f98312177820 */ /* 0x044fe20000400000 */
[----:B------:R-:W-:-:S04]  /*1e40*/  FSETP.GE.AND P2, PT, |R18|, 105615, PT ;  /* 0x47ce47801200780b */ /* 0x000fc80003f46200 */
[----:B------:R-:W-:Y:S01]  /*1e50*/  P2R R21, PR, RZ, 0x4 ;  /* 0x00000004ff157803 */ /* 0x000fe20000000000 */
[----:B------:R-:W0:Y:S02]  /*1e60*/  F2I.NTZ R23, R23 ;  /* 0x0000001700177305 */ /* 0x000e240000203100 */
[----:B0-----:R-:W-:-:S05]  /*1e70*/  I2FP.F32.S32 R19, R23 ;  /* 0x0000001700137245 */ /* 0x001fca0000201400 */
[----:B------:R-:W-:-:S04]  /*1e80*/  FFMA R20, R19, -1.5707962512969970703, R18 ;  /* 0xbfc90fda13147823 */ /* 0x000fc80000000012 */
[----:B------:R-:W-:-:S04]  /*1e90*/  FFMA R20, R19, -7.5497894158615963534e-08, R20 ;  /* 0xb3a2216813147823 */ /* 0x000fc80000000014 */
[----:B------:R-:W-:Y:S01]  /*1ea0*/  FFMA R19, R19, -5.3903029534742383927e-15, R20 ;  /* 0xa7c234c513137823 */ /* 0x000fe20000000014 */
[----:B------:R-:W-:-:S03]  /*1eb0*/  IMAD.MOV.U32 R20, RZ, RZ, R23 ;  /* 0x000000ffff147224 */ /* 0x000fc600078e0017 */
[----:B------:R-:W-:Y:S01]  /*1ec0*/  IMAD.MOV.U32 R12, RZ, RZ, R19 ;  /* 0x000000ffff0c7224 */ /* 0x000fe200078e0013 */
        /* <DEDUP_REMOVED lines=11> */
.L_x_22:
[----:B0-----:R-:W-:-:S05]  /*1f80*/  IMAD.WIDE.U32 R22, R27, 0x4, R12 ;  /* 0x000000041b167825 */ /* 0x001fca00078e000c */
[----:B------:R-:W2:Y:S01]  /*1f90*/  LDG.E.CONSTANT R16, desc[UR6][R22.64] ;  /* 0x0000000616107981 */ /* 0x000ea2000c1e9900 */
[C---:B------:R-:W-:Y:S01]  /*1fa0*/  SHF.L.U32 R24, R27.reuse, 0x2, RZ ;  /* 0x000000021b187819 */ /* 0x040fe200000006ff */
        /* <DEDUP_REMOVED lines=13> */
[--C-:B------:R-:W-:Y:S02]  /*2080*/  @P3 IMAD.MOV.U32 R4, RZ, RZ, R16.reuse ;  /* 0x000000ffff043224 */ /* 0x100fe400078e0010 */
[--C-:B------:R-:W-:Y:S02]  /*2090*/  @P2 IMAD.MOV.U32 R3, RZ, RZ, R16.reuse ;  /* 0x000000ffff032224 */ /* 0x100fe400078e0010 */
[----:B------:R-:W-:-:S08]  /*20a0*/  @P1 IMAD.MOV.U32 R2, RZ, RZ, R16 ;  /* 0x000000ffff021224 */ /* 0x000fd000078e0010 */
[----:B------:R-:W-:Y:S01]  /*20b0*/  @P0 IMAD.MOV.U32 R0, RZ, RZ, R16 ;  /* 0x000000ffff000224 */ /* 0x000fe200078e0010 */
[----:B------:R-:W-:Y:S06]  /*20c0*/  @P5 BRA `(.L_x_22) ;  /* 0xfffffffc00ac5947 */ /* 0x000fec000383ffff */
[----:B------:R-:W-:Y:S01]  /*20d0*/  SHF.R.U32.HI R12, RZ, 0x17, R18 ;  /* 0x00000017ff0c7819 */ /* 0x000fe20000011612 */
[----:B------:R-:W-:Y:S03]  /*20e0*/  BSSY.RECONVERGENT B1, `(.L_x_23) ;  /* 0x0000028000017945 */ /* 0x000fe60003800200 */
[C---:B------:R-:W-:Y:S02]  /*20f0*/  LOP3.LUT R13, R12.reuse, 0xe0, RZ, 0xc0, !PT ;  /* 0x000000e00c0d7812 */ /* 0x040fe400078ec0ff */
[----:B------:R-:W-:-:S03]  /*2100*/  LOP3.LUT P6, RZ, R12, 0x1f, RZ, 0xc0, !PT ;  /* 0x0000001f0cff7812 */ /* 0x000fc600078cc0ff */
[----:B------:R-:W-:-:S05]  /*2110*/  VIADD R13, R13, 0xffffff80 ;  /* 0xffffff800d0d7836 */ /* 0x000fca0000000000 */
[----:B------:R-:W-:-:S04]  /*2120*/  SHF.R.U32.HI R13, RZ, 0x5, R13 ;  /* 0x00000005ff0d7819 */ /* 0x000fc8000001160d */
[----:B------:R-:W-:-:S04]  /*2130*/  LEA R17, -R13, RZ, 0x2 ;  /* 0x000000ff0d117211 */ /* 0x000fc800078e11ff */
        /* <DEDUP_REMOVED lines=11> */
[----:B------:R-:W-:Y:S02]  /*21f0*/  @P0 IMAD.MOV.U32 R13, RZ, RZ, R5 ;  /* 0x000000ffff0d0224 */ /* 0x000fe400078e0005 */
[--C-:B------:R-:W-:Y:S02]  /*2200*/  @P0 IMAD.MOV.U32 R22, RZ, RZ, R4.reuse ;  /* 0x000000ffff160224 */ /* 0x100fe400078e0004 */
[----:B------:R-:W-:-:S02]  /*2210*/  @P1 IMAD.MOV.U32 R13, RZ, RZ, R4 ;  /* 0x000000ffff0d1224 */ /* 0x000fc400078e0004 */
[--C-:B------:R-:W-:Y:S01]  /*2220*/  @P1 IMAD.MOV.U32 R22, RZ, RZ, R3.reuse ;  /* 0x000000ffff161224 */ /* 0x100fe200078e0003 */
[----:B------:R-:W-:Y:S01]  /*2230*/  @P2 MOV R22, R2 ;  /* 0x0000000200162202 */ /* 0x000fe20000000f00 */
[----:B------:R-:W-:Y:S02]  /*2240*/  @P2 IMAD.MOV.U32 R13, RZ, RZ, R3 ;  /* 0x000000ffff0d2224 */ /* 0x000fe400078e0003 */
[----:B------:R-:W-:Y:S02]  /*2250*/  @P3 IMAD.MOV.U32 R13, RZ, RZ, R2 ;  /* 0x000000ffff0d3224 */ /* 0x000fe400078e0002 */
        /* <DEDUP_REMOVED lines=9> */
[----:B------:R-:W-:Y:S01]  /*22f0*/  @P2 IMAD.MOV.U32 R16, RZ, RZ, R4 ;  /* 0x000000ffff102224 */ /* 0x000fe200078e0004 */
[----:B------:R-:W-:Y:S01]  /*2300*/  @P3 MOV R16, R3 ;  /* 0x0000000300103202 */ /* 0x000fe20000000f00 */
[----:B------:R-:W-:Y:S01]  /*2310*/  @P4 IMAD.MOV.U32 R16, RZ, RZ, R2 ;  /* 0x000000ffff104224 */ /* 0x000fe200078e0002 */
[----:B------:R-:W-:Y:S01]  /*2320*/  SHF.L.W.U32.HI R22, R13, R12, R22 ;  /* 0x0000000c0d167219 */ /* 0x000fe20000010e16 */
[----:B------:R-:W-:-:S06]  /*2330*/  @P5 IMAD.MOV.U32 R16, RZ, RZ, R0 ;  /* 0x000000ffff105224 */ /* 0x000fcc00078e0000 */
[----:B------:R-:W-:-:S05]  /*2340*/  @P0 IMAD.MOV.U32 R16, RZ, RZ, R25 ;  /* 0x000000ffff100224 */ /* 0x000fca00078e0019 */
[----:B------:R-:W-:-:S07]  /*2350*/  SHF.L.W.U32.HI R13, R16, R12, R13 ;  /* 0x0000000c100d7219 */ /* 0x000fce0000010e0d */
.L_x_24:
[----:B------:R-:W-:Y:S05]  /*2360*/  BSYNC.RECONVERGENT B1 ;  /* 0x0000000000017941 */ /* 0x000fea0003800200 */
.L_x_23:
        /* <DEDUP_REMOVED lines=18> */
.L_x_21:
[----:B------:R-:W-:Y:S05]  /*2490*/  BSYNC.RECONVERGENT B0 ;  /* 0x0000000000007941 */ /* 0x000fea0003800200 */
.L_x_20:
        /* <DEDUP_REMOVED lines=12> */
[----:B------:R-:W-:Y:S02]  /*2560*/  FSEL R23, -R11, -0.4999999701976776123, !P0 ;  /* 0xbeffffff0b177808 */ /* 0x000fe40004000100 */
[----:B------:R-:W-:Y:S01]  /*2570*/  MOV R12, R19 ;  /* 0x00000013000c7202 */ /* 0x000fe20000000f00 */
[----:B------:R-:W-:-:S02]  /*2580*/  FFMA R17, R13, R24, RZ ;  /* 0x000000180d117223 */ /* 0x000fc400000000ff */
[----:B------:R-:W-:Y:S01]  /*2590*/  FFMA R16, R13, R16, R23 ;  /* 0x000000100d107223 */ /* 0x000fe20000000017 */
[----:B------:R-:W-:-:S03]  /*25a0*/  IMAD.MOV.U32 R23, RZ, RZ, R20 ;  /* 0x000000ffff177224 */ /* 0x000fc600078e0014 */
        /* <DEDUP_REMOVED lines=13> */
.L_x_27:
        /* <DEDUP_REMOVED lines=58> */
[----:B------:R-:W-:Y:S02]  /*2a20*/  @P4 IMAD.MOV.U32 R13, RZ, RZ, R2 ;  /* 0x000000ffff0d4224 */ /* 0x000fe400078e0002 */
[----:B------:R-:W-:-:S04]  /*2a30*/  @P5 IMAD.MOV.U32 R13, RZ, RZ, R0 ;  /* 0x000000ffff0d5224 */ /* 0x000fc800078e0000 */
[----:B------:R-:W-:-:S05]  /*2a40*/  @P0 IMAD.MOV.U32 R13, RZ, RZ, R25 ;  /* 0x000000ffff0d0224 */ /* 0x000fca00078e0019 */
[----:B------:R-:W-:-:S07]  /*2a50*/  SHF.L.W.U32.HI R12, R13, R17, R12 ;  /* 0x000000110d0c7219 */ /* 0x000fce0000010e0c */
.L_x_29:
[----:B------:R-:W-:Y:S05]  /*2a60*/  BSYNC.RECONVERGENT B1 ;  /* 0x0000000000017941 */ /* 0x000fea0003800200 */
.L_x_28:
        /* <DEDUP_REMOVED lines=18> */
.L_x_26:
[----:B------:R-:W-:Y:S05]  /*2b90*/  BSYNC.RECONVERGENT B0 ;  /* 0x0000000000007941 */ /* 0x000fea0003800200 */
.L_x_25:
        /* <DEDUP_REMOVED lines=26> */
[----:B------:R-:W-:Y:S01]  /*2d40*/  IMAD.SHL.U32 R26, R18, 0x100, RZ ;  /* 0x00000100121a7824 */ /* 0x000fe200078e00ff */
[----:B------:R-:W-:Y:S01]  /*2d50*/  MOV R27, RZ ;  /* 0x000000ff001b7202 */ /* 0x000fe20000000f00 */
[----:B------:R-:W-:Y:S01]  /*2d60*/  IMAD.MOV.U32 R25, RZ, RZ, RZ ;  /* 0x000000ffff197224 */ /* 0x000fe200078e00ff */
[----:B------:R-:W-:Y:S02]  /*2d70*/  UMOV UR4, URZ ;  /* 0x000000ff00047c82 */ /* 0x000fe40008000000 */
[----:B------:R-:W-:-:S07]  /*2d80*/  LOP3.LUT R26, R26, 0x80000000, RZ, 0xfc, !PT ;  /* 0x800000001a1a7812 */ /* 0x000fce00078efcff */
.L_x_32:
        /* <DEDUP_REMOVED lines=24> */
[----:B------:R-:W-:Y:S02]  /*2f10*/  LOP3.LUT P6, RZ, R16, 0x1f, RZ, 0xc0, !PT ;  /* 0x0000001f10ff7812 */ /* 0x000fe400078cc0ff */
[----:B------:R-:W-:-:S04]  /*2f20*/  IADD3 R12, PT, PT, R12, -0x80, RZ ;  /* 0xffffff800c0c7810 */ /* 0x000fc80007ffe0ff */
        /* <DEDUP_REMOVED lines=14> */
[--C-:B------:R-:W-:Y:S01]  /*3010*/  @P0 IMAD.MOV.U32 R22, RZ, RZ, R4.reuse ;  /* 0x000000ffff160224 */ /* 0x100fe200078e0004 */
[----:B------:R-:W-:Y:S01]  /*3020*/  @P1 MOV R22, R3 ;  /* 0x0000000300161202 */ /* 0x000fe20000000f00 */
        /* <DEDUP_REMOVED lines=20> */
.L_x_34:
[----:B------:R-:W-:Y:S05]  /*3170*/  BSYNC.RECONVERGENT B1 ;  /* 0x0000000000017941 */ /* 0x000fea0003800200 */
.L_x_33:
        /* <DEDUP_REMOVED lines=12> */
[----:B------:R-:W-:Y:S02]  /*3240*/  ISETP.GE.AND P0, PT, R25, RZ, PT ;  /* 0x000000ff1900720c */ /* 0x000fe40003f06270 */
[----:B------:R-:W-:-:S05]  /*3250*/  IADD3 R22, PT, PT, -R23, RZ, RZ ;  /* 0x000000ff17167210 */ /* 0x000fca0007ffe1ff */
[----:B------:R-:W-:Y:S01]  /*3260*/  @!P1 IMAD.MOV.U32 R23, RZ, RZ, R22 ;  /* 0x000000ffff179224 */ /* 0x000fe200078e0016 */
[----:B0-----:R-:W-:-:S10]  /*3270*/  DMUL R16, R12, UR4 ;  /* 0x000000040c107c28 */ /* 0x001fd40008000000 */
[----:B------:R-:W0:Y:S02]  /*3280*/  F2F.F32.F64 R16, R16 ;  /* 0x0000001000107310 */ /* 0x000e240000301000 */
[----:B0-----:R-:W-:-:S07]  /*3290*/  FSEL R12, -R16, R16, !P0 ;  /* 0x00000010100c7208 */ /* 0x001fce0004000100 */
.L_x_31:
[----:B------:R-:W-:Y:S05]  /*32a0*/  BSYNC.RECONVERGENT B0 ;  /* 0x0000000000007941 */ /* 0x000fea0003800200 */
.L_x_30:
        /* <DEDUP_REMOVED lines=27> */
.L_x_37:
        /* <DEDUP_REMOVED lines=51> */
[----:B------:R-:W-:Y:S02]  /*3790*/  @P2 IMAD.MOV.U32 R13, RZ, RZ, R6 ;  /* 0x000000ffff0d2224 */ /* 0x000fe400078e0006 */
[----:B------:R-:W-:Y:S01]  /*37a0*/  @P1 IMAD.MOV.U32 R13, RZ, RZ, R5 ;  /* 0x000000ffff0d1224 */ /* 0x000fe200078e0005 */
[----:B------:R-:W-:Y:S01]  /*37b0*/  @P0 MOV R13, R4 ;  /* 0x00000004000d0202 */ /* 0x000fe20000000f00 */
[----:B------:R-:W-:Y:S01]  /*37c0*/  @P3 IMAD.MOV.U32 R13, RZ, RZ, R3 ;  /* 0x000000ffff0d3224 */ /* 0x000fe200078e0003 */
[----:B------:R-:W-:Y:S01]  /*37d0*/  ISETP.EQ.AND P0, PT, R17, 0x8, PT ;  /* 0x000000081100780c */ /* 0x000fe20003f02270 */
[----:B------:R-:W-:Y:S01]  /*37e0*/  @P4 IMAD.MOV.U32 R13, RZ, RZ, R2 ;  /* 0x000000ffff0d4224 */ /* 0x000fe200078e0002 */
[----:B------:R-:W-:Y:S01]  /*37f0*/  LOP3.LUT R17, R16, 0x1f, RZ, 0xc0, !PT ;  /* 0x0000001f10117812 */ /* 0x000fe200078ec0ff */
[----:B------:R-:W-:-:S03]  /*3800*/  @P5 IMAD.MOV.U32 R13, RZ, RZ, R0 ;  /* 0x000000ffff0d5224 */ /* 0x000fc600078e0000 */
[----:B------:R-:W-:-:S07]  /*3810*/  SHF.L.W.U32.HI R20, R12, R17, R20 ;  /* 0x000000110c147219 */ /* 0x000fce0000010e14 */
[----:B------:R-:W-:-:S05]  /*3820*/  @P0 IMAD.MOV.U32 R13, RZ, RZ, R19 ;  /* 0x000000ffff0d0224 */ /* 0x000fca00078e0013 */
[----:B------:R-:W-:-:S07]  /*3830*/  SHF.L.W.U32.HI R12, R13, R17, R12 ;  /* 0x000000110d0c7219 */ /* 0x000fce0000010e0c */
.L_x_39:
[----:B------:R-:W-:Y:S05]  /*3840*/  BSYNC.RECONVERGENT B1 ;  /* 0x0000000000017941 */ /* 0x000fea0003800200 */
.L_x_38:
        /* <DEDUP_REMOVED lines=18> */
.L_x_36:
[----:B------:R-:W-:Y:S05]  /*3970*/  BSYNC.RECONVERGENT B0 ;  /* 0x0000000000007941 */ /* 0x000fea0003800200 */
.L_x_35:
[----:B------:R-:W-:Y:S01]  /*3980*/  FMUL R12, R19, R19 ;  /* 0x00000013130c7220 */ /* 0x000fe20000400000 */
[C---:B------:R-:W-:Y:S01]  /*3990*/  LOP3.LUT R13, R20.reuse, 0x1, RZ, 0xc0, !PT ;  /* 0x00000001140d7812 */ /* 0x040fe200078ec0ff */
[----:B------:R-:W-:Y:S01]  /*39a0*/  BSSY.RECONVERGENT B0, `(.L_x_40) ;  /* 0x000002a000007945 */ /* 0x000fe20003800200 */
[----:B------:R-:W-:Y:S01]  /*39b0*/  LOP3.LUT P1, RZ, R20, 0x2, RZ, 0xc0, !PT ;  /* 0x0000000214ff7812 */ /* 0x000fe2000782c0ff */
[----:B------:R-:W-:Y:S01]  /*39c0*/  FFMA R9, R12, R9, -0.0013887860113754868507 ;  /* 0xbab607ed0c097423 */ /* 0x000fe20000000009 */
[----:B------:R-:W-:-:S04]  /*39d0*/  ISETP.NE.U32.AND P0, PT, R13, 0x1, PT ;  /* 0x000000010d00780c */ /* 0x000fc80003f05070 */
[----:B------:R-:W-:Y:S02]  /*39e0*/  FSEL R13, R10, 0.041666727513074874878, P0 ;  /* 0x3d2aaabb0a0d7808 */ /* 0x000fe40000000000 */
[----:B------:R-:W-:Y:S02]  /*39f0*/  FSEL R9, R9, -0.00019574658654164522886, !P0 ;  /* 0xb94d415309097808 */ /* 0x000fe40004000000 */
[----:B------:R-:W-:Y:S02]  /*3a00*/  FSEL R19, R19, 1, P0 ;  /* 0x3f80000013137808 */ /* 0x000fe40000000000 */
[----:B------:R-:W-:Y:S01]  /*3a10*/  FSEL R16, -R11, -0.4999999701976776123, P0 ;  /* 0xbeffffff0b107808 */ /* 0x000fe20000000100 */
[C---:B------:R-:W-:Y:S02]  /*3a20*/  FFMA R9, R12.reuse, R9, R13 ;  /* 0x000000090c097223 */ /* 0x040fe4000000000d */
[C---:B------:R-:W-:Y:S02]  /*3a30*/  FFMA R10, R12.reuse, R19, RZ ;  /* 0x000000130c0a7223 */ /* 0x040fe400000000ff */
[----:B------:R-:W-:Y:S01]  /*3a40*/  FFMA R9, R12, R9, R16 ;  /* 0x000000090c097223 */ /* 0x000fe20000000010 */
[----:B------:R-:W-:Y:S01]  /*3a50*/  FMUL R12, R18, R18 ;  /* 0x00000012120c7220 */ /* 0x000fe20000400000 */
[----:B------:R-:W-:-:S02]  /*3a60*/  IMAD.MOV.U32 R18, RZ, RZ, 0x0 ;  /* 0x00000000ff127424 */ /* 0x000fc400078e00ff */
[----:B------:R-:W-:Y:S01]  /*3a70*/  FFMA R9, R10, R9, R19 ;  /* 0x000000090a097223 */ /* 0x000fe20000000013 */
[----:B------:R-:W-:Y:S01]  /*3a80*/  F2F.F64.F32 R20, R12 ;  /* 0x0000000c00147310 */ /* 0x000fe20000201800 */
[----:B------:R-:W-:Y:S02]  /*3a90*/  IMAD.MOV.U32 R19, RZ, RZ, 0x3fd80000 ;  /* 0x3fd80000ff137424 */ /* 0x000fe400078e00ff */
[----:B------:R-:W-:-:S04]  /*3aa0*/  @P1 FADD R9, RZ, -R9 ;  /* 0x80000009ff091221 */ /* 0x000fc80000000000 */
[----:B------:R-:W-:-:S04]  /*3ab0*/  FFMA R9, R23, R9, R24 ;  /* 0x0000000917097223 */ /* 0x000fc80000000018 */
[----:B------:R-:W0:Y:S02]  /*3ac0*/  F2F.F64.F32 R10, R9 ;  /* 0x00000009000a7310 */ /* 0x000e240000201800 */
[----:B0-----:R-:W-:-:S08]  /*3ad0*/  DADD R10, R10, -1 ;  /* 0xbff000000a0a7429 */ /* 0x001fd00000000000 */
[----:B------:R-:W-:-:S06]  /*3ae0*/  DADD R20, R10, R20 ;  /* 0x000000000a147229 */ /* 0x000fcc0000000014 */
[----:B------:R-:W0:Y:S04]  /*3af0*/  MUFU.RSQ64H R25, R21 ;  /* 0x0000001500197308 */ /* 0x000e280000001c00 */
[----:B------:R-:W-:-:S04]  /*3b00*/  IADD3 R24, PT, PT, R21, -0x3500000, RZ ;  /* 0xfcb0000015187810 */ /* 0x000fc80007ffe0ff */
[----:B------:R-:W-:Y:S02]  /*3b10*/  ISETP.GE.U32.AND P0, PT, R24, 0x7ca00000, PT ;  /* 0x7ca000001800780c */ /* 0x000fe40003f06070 */
[----:B0-----:R-:W-:-:S08]  /*3b20*/  DMUL R10, R24, R24 ;  /* 0x00000018180a7228 */ /* 0x001fd00000000000 */
[----:B------:R-:W-:-:S08]  /*3b30*/  DFMA R10, R20, -R10, 1 ;  /* 0x3ff00000140a742b */ /* 0x000fd0000000080a */
[----:B------:R-:W-:Y:S02]  /*3b40*/  DFMA R18, R10, R18, 0.5 ;  /* 0x3fe000000a12742b */ /* 0x000fe40000000012 */
[----:B------:R-:W-:-:S08]  /*3b50*/  DMUL R10, R24, R10 ;  /* 0x0000000a180a7228 */ /* 0x000fd00000000000 */
[----:B------:R-:W-:-:S08]  /*3b60*/  DFMA R18, R18, R10, R24 ;  /* 0x0000000a1212722b */ /* 0x000fd00000000018 */
[----:B------:R-:W-:Y:S02]  /*3b70*/  DMUL R16, R20, R18 ;  /* 0x0000001214107228 */ /* 0x000fe40000000000 */
[----:B------:R-:W-:Y:S02]  /*3b80*/  VIADD R11, R19, 0xfff00000 ;  /* 0xfff00000130b7836 */ /* 0x000fe40000000000 */
[----:B------:R-:W-:-:S04]  /*3b90*/  IMAD.MOV.U32 R10, RZ, RZ, R18 ;  /* 0x000000ffff0a7224 */ /* 0x000fc800078e0012 */
[----:B------:R-:W-:-:S08]  /*3ba0*/  DFMA R22, R16, -R16, R20 ;  /* 0x800000101016722b */ /* 0x000fd00000000014 */
[----:B------:R-:W-:Y:S01]  /*3bb0*/  DFMA R12, R22, R10, R16 ;  /* 0x0000000a160c722b */ /* 0x000fe20000000010 */
[----:B------:R-:W-:Y:S10]  /*3bc0*/  @!P0 BRA `(.L_x_41) ;  /* 0x00000000001c8947 */ /* 0x000ff40003800000 */
[----:B------:R-:W-:Y:S02]  /*3bd0*/  IMAD.MOV.U32 R10, RZ, RZ, R18 ;  /* 0x000000ffff0a7224 */ /* 0x000fe400078e0012 */
[----:B------:R-:W-:Y:S01]  /*3be0*/  IMAD.MOV.U32 R18, RZ, RZ, R16 ;  /* 0x000000ffff127224 */ /* 0x000fe200078e0010 */
[----:B------:R-:W-:Y:S01]  /*3bf0*/  MOV R16, 0x3c20 ;  /* 0x00003c2000107802 */ /* 0x000fe20000000f00 */
[----:B------:R-:W-:-:S07]  /*3c00*/  IMAD.MOV.U32 R19, RZ, RZ, R17 ;  /* 0x000000ffff137224 */ /* 0x000fce00078e0011 */
[----:B------:R-:W-:Y:S05]  /*3c10*/  CALL.REL.NOINC `($__internal_0_$__cuda_sm20_dsqrt_rn_f64_mediumpath_v1) ;  /* 0x00000000009c7944 */ /* 0x000fea0003c00000 */
[----:B------:R-:W-:Y:S01]  /*3c20*/  MOV R12, R10 ;  /* 0x0000000a000c7202 */ /* 0x000fe20000000f00 */
[----:B------:R-:W-:-:S07]  /*3c30*/  IMAD.MOV.U32 R13, RZ, RZ, R11 ;  /* 0x000000ffff0d7224 */ /* 0x000fce00078e000b */
.L_x_41:
[----:B------:R-:W-:Y:S05]  /*3c40*/  BSYNC.RECONVERGENT B0 ;  /* 0x0000000000007941 */ /* 0x000fea0003800200 */
.L_x_40:
[----:B------:R-:W0:Y:S01]  /*3c50*/  MUFU.RSQ64H R17, R15 ;  /* 0x0000000f00117308 */ /* 0x000e220000001c00 */
[----:B------:R-:W-:Y:S01]  /*3c60*/  VIADD R16, R15, 0xfcb00000 ;  /* 0xfcb000000f107836 */ /* 0x000fe20000000000 */
[----:B------:R-:W-:Y:S01]  /*3c70*/  BSSY.RECONVERGENT B0, `(.L_x_42) ;  /* 0x0000017000007945 */ /* 0x000fe20003800200 */
[----:B------:R-:W-:Y:S02]  /*3c80*/  IMAD.MOV.U32 R20, RZ, RZ, 0x0 ;  /* 0x00000000ff147424 */ /* 0x000fe400078e00ff */
[----:B------:R-:W-:Y:S01]  /*3c90*/  IMAD.MOV.U32 R21, RZ, RZ, 0x3fd80000 ;  /* 0x3fd80000ff157424 */ /* 0x000fe200078e00ff */
[----:B------:R-:W-:Y:S01]  /*3ca0*/  ISETP.GE.U32.AND P0, PT, R16, 0x7ca00000, PT ;  /* 0x7ca000001000780c */ /* 0x000fe20003f06070 */
        /* <DEDUP_REMOVED lines=11> */
[----:B------:R-:W-:Y:S01]  /*3d60*/  IMAD.MOV.U32 R10, RZ, RZ, R20 ;  /* 0x000000ffff0a7224 */ /* 0x000fe200078e0014 */
[----:B------:R-:W-:Y:S01]  /*3d70*/  MOV R20, R14 ;  /* 0x0000000e00147202 */ /* 0x000fe20000000f00 */
[----:B------:R-:W-:Y:S01]  /*3d80*/  IMAD.MOV.U32 R24, RZ, RZ, R16 ;  /* 0x000000ffff187224 */ /* 0x000fe200078e0010 */
[----:B------:R-:W-:Y:S01]  /*3d90*/  MOV R16, 0x3dc0 ;  /* 0x00003dc000107802 */ /* 0x000fe20000000f00 */
[----:B------:R-:W-:-:S07]  /*3da0*/  IMAD.MOV.U32 R21, RZ, RZ, R15 ;  /* 0x000000ffff157224 */ /* 0x000fce00078e000f */
[----:B------:R-:W-:Y:S05]  /*3db0*/  CALL.REL.NOINC `($__internal_0_$__cuda_sm20_dsqrt_rn_f64_mediumpath_v1) ;  /* 0x0000000000347944 */ /* 0x000fea0003c00000 */
[----:B------:R-:W-:Y:S02]  /*3dc0*/  IMAD.MOV.U32 R24, RZ, RZ, R10 ;  /* 0x000000ffff187224 */ /* 0x000fe400078e000a */
[----:B------:R-:W-:-:S07]  /*3dd0*/  IMAD.MOV.U32 R25, RZ, RZ, R11 ;  /* 0x000000ffff197224 */ /* 0x000fce00078e000b */
.L_x_43:
[----:B------:R-:W-:Y:S05]  /*3de0*/  BSYNC.RECONVERGENT B0 ;  /* 0x0000000000007941 */ /* 0x000fea0003800200 */
.L_x_42:
[----:B------:R-:W0:Y:S01]  /*3df0*/  LDC.64 R10, c[0x0][0x390] ;  /* 0x0000e400ff0a7b82 */ /* 0x000e220000000a00 */
[----:B------:R-:W-:Y:S01]  /*3e00*/  DADD R12, R24, R12 ;  /* 0x00000000180c7229 */ /* 0x000fe2000000000c */
[----:B------:R-:W1:Y:S09]  /*3e10*/  LDCU UR4, c[0x0][0x398] ;  /* 0x00007300ff0477ac */ /* 0x000e720008000800 */
[----:B------:R-:W2:Y:S01]  /*3e20*/  F2F.F32.F64 R13, R12 ;  /* 0x0000000c000d7310 */ /* 0x000ea20000301000 */
[----:B0-----:R-:W-:-:S04]  /*3e30*/  IMAD.WIDE R10, R8, 0x4, R10 ;  /* 0x00000004080a7825 */ /* 0x001fc800078e020a */
[----:B------:R-:W-:Y:S01]  /*3e40*/  IMAD.IADD R8, R7, 0x1, R8 ;  /* 0x0000000107087824 */ /* 0x000fe200078e0208 */
[----:B--2---:R0:W-:Y:S04]  /*3e50*/  STG.E desc[UR6][R10.64], R13 ;  /* 0x0000000d0a007986 */ /* 0x0041e8000c101906 */
[----:B-1----:R-:W-:-:S13]  /*3e60*/  ISETP.GE.AND P0, PT, R8, UR4, PT ;  /* 0x0000000408007c0c */ /* 0x002fda000bf06270 */
[----:B0-----:R-:W-:Y:S05]  /*3e70*/  @!P0 BRA `(.L_x_44) ;  /* 0xffffffc0008c8947 */ /* 0x001fea000383ffff */
[----:B------:R-:W-:Y:S05]  /*3e80*/  EXIT ;  /* 0x000000000000794d */ /* 0x000fea0003800000 */
        .weak           $__internal_0_$__cuda_sm20_dsqrt_rn_f64_mediumpath_v1
        .type           $__internal_0_$__cuda_sm20_dsqrt_rn_f64_mediumpath_v1,@function
        .size           $__internal_0_$__cuda_sm20_dsqrt_rn_f64_mediumpath_v1,(.L_x_50 - $__internal_0_$__cuda_sm20_dsqrt_rn_f64_mediumpath_v1)
$__internal_0_$__cuda_sm20_dsqrt_rn_f64_mediumpath_v1:
[----:B------:R-:W-:Y:S01]  /*3e90*/  ISETP.GE.U32.AND P0, PT, R24, -0x3400000, PT ;  /* 0xfcc000001800780c */ /* 0x000fe20003f06070 */
[----:B------:R-:W-:-:S12]  /*3ea0*/  BSSY.RECONVERGENT B1, `(.L_x_45) ;  /* 0x0000023000017945 */ /* 0x000fd80003800200 */
[----:B------:R-:W-:Y:S05]  /*3eb0*/  @!P0 BRA `(.L_x_46) ;  /* 0x0000000000208947 */ /* 0x000fea0003800000 */
[----:B------:R-:W-:-:S10]  /*3ec0*/  DFMA.RM R10, R22, R10, R18 ;  /* 0x0000000a160a722b */ /* 0x000fd40000004012 */
[----:B------:R-:W-:-:S05]  /*3ed0*/  IADD3 R18, P0, PT, R10, 0x1, RZ ;  /* 0x000000010a127810 */ /* 0x000fca0007f1e0ff */
[----:B------:R-:W-:-:S06]  /*3ee0*/  IMAD.X R19, RZ, RZ, R11, P0 ;  /* 0x000000ffff137224 */ /* 0x000fcc00000e060b */
[----:B------:R-:W-:-:S08]  /*3ef0*/  DFMA.RP R20, -R10, R18, R20 ;  /* 0x000000120a14722b */ /* 0x000fd00000008114 */
[----:B------:R-:W-:-:S06]  /*3f00*/  DSETP.GT.AND P0, PT, R20, RZ, PT ;  /* 0x000000ff1400722a */ /* 0x000fcc0003f04000 */
[----:B------:R-:W-:Y:S02]  /*3f10*/  FSEL R10, R18, R10, P0 ;  /* 0x0000000a120a7208 */ /* 0x000fe40000000000 */
[----:B------:R-:W-:Y:S01]  /*3f20*/  FSEL R11, R19, R11, P0 ;  /* 0x0000000b130b7208 */ /* 0x000fe20000000000 */
[----:B------:R-:W-:Y:S06]  /*3f30*/  BRA `(.L_x_47) ;  /* 0x0000000000647947 */ /* 0x000fec0003800000 */
.L_x_46:
[----:B------:R-:W-:-:S14]  /*3f40*/  DSETP.NE.AND P0, PT, R20, RZ, PT ;  /* 0x000000ff1400722a */ /* 0x000fdc0003f05000 */
[----:B------:R-:W-:Y:S05]  /*3f50*/  @!P0 BRA `(.L_x_48) ;  /* 0x0000000000588947 */ /* 0x000fea0003800000 */
[----:B------:R-:W-:-:S13]  /*3f60*/  ISETP.GE.AND P0, PT, R21, RZ, PT ;  /* 0x000000ff1500720c */ /* 0x000fda0003f06270 */
[----:B------:R-:W-:Y:S01]  /*3f70*/  @!P0 IMAD.MOV.U32 R10, RZ, RZ, 0x0 ;  /* 0x00000000ff0a8424 */ /* 0x000fe200078e00ff */
[----:B------:R-:W-:Y:S01]  /*3f80*/  @!P0 MOV R11, 0xfff80000 ;  /* 0xfff80000000b8802 */ /* 0x000fe20000000f00 */
[----:B------:R-:W-:Y:S06]  /*3f90*/  @!P0 BRA `(.L_x_47) ;  /* 0x00000000004c8947 */ /* 0x000fec0003800000 */
[----:B------:R-:W-:-:S13]  /*3fa0*/  ISETP.GT.AND P0, PT, R21, 0x7fefffff, PT ;  /* 0x7fefffff1500780c */ /* 0x000fda0003f04270 */
[----:B------:R-:W-:Y:S05]  /*3fb0*/  @P0 BRA `(.L_x_48) ;  /* 0x0000000000400947 */ /* 0x000fea0003800000 */
[----:B------:R-:W-:Y:S01]  /*3fc0*/  DMUL R22, R20, 8.11296384146066816958e+31 ;  /* 0x4690000014167828 */ /* 0x000fe20000000000 */
[----:B------:R-:W-:Y:S02]  /*3fd0*/  IMAD.MOV.U32 R10, RZ, RZ, RZ ;  /* 0x000000ffff0a7224 */ /* 0x000fe400078e00ff */
[----:B------:R-:W-:Y:S02]  /*3fe0*/  IMAD.MOV.U32 R20, RZ, RZ, 0x0 ;  /* 0x00000000ff147424 */ /* 0x000fe400078e00ff */
[----:B------:R-:W-:Y:S01]  /*3ff0*/  IMAD.MOV.U32 R21, RZ, RZ, 0x3fd80000 ;  /* 0x3fd80000ff157424 */ /* 0x000fe200078e00ff */
[----:B------:R-:W0:Y:S02]  /*4000*/  MUFU.RSQ64H R11, R23 ;  /* 0x00000017000b7308 */ /* 0x000e240000001c00 */
[----:B0-----:R-:W-:-:S08]  /*4010*/  DMUL R18, R10, R10 ;  /* 0x0000000a0a127228 */ /* 0x001fd00000000000 */
[----:B------:R-:W-:-:S08]  /*4020*/  DFMA R18, R22, -R18, 1 ;  /* 0x3ff000001612742b */ /* 0x000fd00000000812 */
[----:B------:R-:W-:Y:S02]  /*4030*/  DFMA R20, R18, R20, 0.5 ;  /* 0x3fe000001214742b */ /* 0x000fe40000000014 */
[----:B------:R-:W-:-:S08]  /*4040*/  DMUL R18, R10, R18 ;  /* 0x000000120a127228 */ /* 0x000fd00000000000 */
[----:B------:R-:W-:-:S08]  /*4050*/  DFMA R18, R20, R18, R10 ;  /* 0x000000121412722b */ /* 0x000fd0000000000a */
[----:B------:R-:W-:Y:S02]  /*4060*/  DMUL R10, R22, R18 ;  /* 0x00000012160a7228 */ /* 0x000fe40000000000 */
[----:B------:R-:W-:-:S06]  /*4070*/  VIADD R19, R19, 0xfff00000 ;  /* 0xfff0000013137836 */ /* 0x000fcc0000000000 */
[----:B------:R-:W-:-:S08]  /*4080*/  DFMA R20, R10, -R10, R22 ;  /* 0x8000000a0a14722b */ /* 0x000fd00000000016 */
[----:B------:R-:W-:-:S10]  /*4090*/  DFMA R10, R18, R20, R10 ;  /* 0x00000014120a722b */ /* 0x000fd4000000000a */
[----:B------:R-:W-:Y:S01]  /*40a0*/  VIADD R11, R11, 0xfcb00000 ;  /* 0xfcb000000b0b7836 */ /* 0x000fe20000000000 */
[----:B------:R-:W-:Y:S06]  /*40b0*/  BRA `(.L_x_47) ;  /* 0x0000000000047947 */ /* 0x000fec0003800000 */
.L_x_48:
[----:B------:R-:W-:-:S11]  /*40c0*/  DADD R10, R20, R20 ;  /* 0x00000000140a7229 */ /* 0x000fd60000000014 */
.L_x_47:
[----:B------:R-:W-:Y:S05]  /*40d0*/  BSYNC.RECONVERGENT B1 ;  /* 0x0000000000017941 */ /* 0x000fea0003800200 */
.L_x_45:
[----:B------:R-:W-:-:S04]  /*40e0*/  IMAD.MOV.U32 R17, RZ, RZ, 0x0 ;  /* 0x00000000ff117424 */ /* 0x000fc800078e00ff */
[----:B------:R-:W-:Y:S05]  /*40f0*/  RET.REL.NODEC R16 `(_Z13addVectorsGPUPfS_S_i) ;  /* 0xffffffbc10c07950 */ /* 0x000fea0003c3ffff */
.L_x_49:
[----:B------:R-:W-:-:S00]  /*4100*/  BRA `(.L_x_49) ;  /* 0xfffffffc00fc7947 */ /* 0x000fc0000383ffff */
[----:B------:R-:W-:-:S00]  /*4110*/  NOP ;  /* 0x0000000000007918 */ /* 0x000fc00000000000 */
        /* <DEDUP_REMOVED lines=14> */
.L_x_50:


//--------------------- .nv.global.init           --------------------------
	.section	.nv.global.init,"aw",@progbits
	.align	4
.nv.global.init:
	.type		__cudart_i2opi_f,@object
	.size		__cudart_i2opi_f,(.L_0 - __cudart_i2opi_f)
__cudart_i2opi_f:
        /*0000*/ 	.byte	0x41, 0x90, 0x43, 0x3c, 0x99, 0x95, 0x62, 0xdb, 0xc0, 0xdd, 0x34, 0xf5, 0xd1, 0x57, 0x27, 0xfc
        /*0010*/ 	.byte	0x29, 0x15, 0x44, 0x4e, 0x6e, 0x83, 0xf9, 0xa2
.L_0:


//--------------------- .nv.shared.reserved.0     --------------------------
	.section	.nv.shared.reserved.0,"aw",@nobits
	.weak		__nv_reservedSMEM_offset_0_alias
	.size		__nv_reservedSMEM_offset_0_alias, 0, 64
	.other		__nv_reservedSMEM_offset_0_alias,@"STO_CUDA_RESERVED_SHARED STV_DEFAULT"
__nv_reservedSMEM_offset_0_alias:
	.zero		0
	.zero		64


//--------------------- .nv.constant0._Z13addVectorsGPUPfS_S_i --------------------------
	.section	.nv.constant0._Z13addVectorsGPUPfS_S_i,"a",@progbits
	.sectionflags	@""
	.align	4
.nv.constant0._Z13addVectorsGPUPfS_S_i:
	.zero		924


//--------------------- SYMBOLS --------------------------

	.type		.nv.reservedSmem.offset0,@object
	.size		.nv.reservedSmem.offset0,0x4
